	.target	sm_80

	.elftype	@"ET_EXEC"


//--------------------- .note.nv.tkinfo           --------------------------
	.section	.note.nv.tkinfo,"",@"SHT_NOTE"
	.sectionflags	@"SHF_NOTE_NV_TKINFO"
	.tkinfo
        /*0018*/ 	.word	0x00000002
        /*0030*/ 	.string	""
        /*0030*/ 	.string	"ptxas"
        /*0030*/ 	.string	"Cuda compilation tools, release 13.0, V13.0.88"
        /*0030*/ 	.string	"Build cuda_13.0.r13.0/compiler.36424714_0"
        /*0030*/ 	.string	"-v  -suppress-debug-info  -lineinfo  -arch sm_80 "



//--------------------- .note.nv.cuinfo           --------------------------
	.section	.note.nv.cuinfo,"",@"SHT_NOTE"
	.sectionflags	@"SHF_NOTE_NV_CUINFO"
        /*0018*/ 	.short	0x0002
        /*001a*/ 	.short	0x0050
        /*001c*/ 	.short	0x0082
	.zero		2


//--------------------- .nv.info                  --------------------------
	.section	.nv.info,"",@"SHT_CUDA_INFO"
	.align	4


	//----- nvinfo : EIATTR_REGCOUNT
	.align		4
        /*0000*/ 	.byte	0x04, 0x2f
        /*0002*/ 	.short	(.L_1 - .L_0)
	.align		4
.L_0:
        /*0004*/ 	.word	index@(matmul_kernel)
        /*0008*/ 	.word	0x00000020


	//----- nvinfo : EIATTR_FRAME_SIZE
	.align		4
.L_1:
        /*000c*/ 	.byte	0x04, 0x11
        /*000e*/ 	.short	(.L_3 - .L_2)
	.align		4
.L_2:
        /*0010*/ 	.word	index@(matmul_kernel)
        /*0014*/ 	.word	0x00000b38


	//----- nvinfo : EIATTR_MIN_STACK_SIZE
	.align		4
.L_3:
        /*0018*/ 	.byte	0x04, 0x12
        /*001a*/ 	.short	(.L_5 - .L_4)
	.align		4
.L_4:
        /*001c*/ 	.word	index@(matmul_kernel)
        /*0020*/ 	.word	0x00000b38
.L_5:


//--------------------- .nv.info.matmul_kernel    --------------------------
	.section	.nv.info.matmul_kernel,"",@"SHT_CUDA_INFO"
	.sectionflags	@""
	.align	4


	//----- nvinfo : EIATTR_CUDA_API_VERSION
	.align		4
        /*0000*/ 	.byte	0x04, 0x37
        /*0002*/ 	.short	(.L_7 - .L_6)
.L_6:
        /*0004*/ 	.word	0x00000082


	//----- nvinfo : EIATTR_SW2861232_WAR
	.align		4
.L_7:
        /*0008*/ 	.byte	0x01, 0x35
	.zero		2


	//----- nvinfo : EIATTR_PARAM_CBANK
	.align		4
        /*000c*/ 	.byte	0x04, 0x0a
        /*000e*/ 	.short	(.L_9 - .L_8)
	.align		4
.L_8:
        /*0010*/ 	.word	index@(.nv.constant0.matmul_kernel)
        /*0014*/ 	.short	0x0160
        /*0016*/ 	.short	0x0050


	//----- nvinfo : EIATTR_CBANK_PARAM_SIZE
	.align		4
.L_9:
        /*0018*/ 	.byte	0x03, 0x19
        /*001a*/ 	.short	0x0050


	//----- nvinfo : EIATTR_KPARAM_INFO
	.align		4
        /*001c*/ 	.byte	0x04, 0x17
        /*001e*/ 	.short	(.L_11 - .L_10)
.L_10:
        /*0020*/ 	.word	0x00000000
        /*0024*/ 	.short	0x000d
        /*0026*/ 	.short	0x0048
        /*0028*/ 	.byte	0x00, 0xf4, 0x21, 0x00


	//----- nvinfo : EIATTR_KPARAM_INFO
	.align		4
.L_11:
        /*002c*/ 	.byte	0x04, 0x17
        /*002e*/ 	.short	(.L_13 - .L_12)
.L_12:
        /*0030*/ 	.word	0x00000000
        /*0034*/ 	.short	0x000c
        /*0036*/ 	.short	0x0040
        /*0038*/ 	.byte	0x00, 0xf4, 0x21, 0x00


	//----- nvinfo : EIATTR_KPARAM_INFO
	.align		4
.L_13:
        /*003c*/ 	.byte	0x04, 0x17
        /*003e*/ 	.short	(.L_15 - .L_14)
.L_14:
        /*0040*/ 	.word	0x00000000
        /*0044*/ 	.short	0x000b
        /*0046*/ 	.short	0x0038
        /*0048*/ 	.byte	0x00, 0xf0, 0x11, 0x00


	//----- nvinfo : EIATTR_KPARAM_INFO
	.align		4
.L_15:
        /*004c*/ 	.byte	0x04, 0x17
        /*004e*/ 	.short	(.L_17 - .L_16)
.L_16:
        /*0050*/ 	.word	0x00000000
        /*0054*/ 	.short	0x000a
        /*0056*/ 	.short	0x0034
        /*0058*/ 	.byte	0x00, 0xf0, 0x11, 0x00


	//----- nvinfo : EIATTR_KPARAM_INFO
	.align		4
.L_17:
        /*005c*/ 	.byte	0x04, 0x17
        /*005e*/ 	.short	(.L_19 - .L_18)
.L_18:
        /*0060*/ 	.word	0x00000000
        /*0064*/ 	.short	0x0009
        /*0066*/ 	.short	0x0030
        /*0068*/ 	.byte	0x00, 0xf0, 0x11, 0x00


	//----- nvinfo : EIATTR_KPARAM_INFO
	.align		4
.L_19:
        /*006c*/ 	.byte	0x04, 0x17
        /*006e*/ 	.short	(.L_21 - .L_20)
.L_20:
        /*0070*/ 	.word	0x00000000
        /*0074*/ 	.short	0x0008
        /*0076*/ 	.short	0x002c
        /*0078*/ 	.byte	0x00, 0xf0, 0x11, 0x00


	//----- nvinfo : EIATTR_KPARAM_INFO
	.align		4
.L_21:
        /*007c*/ 	.byte	0x04, 0x17
        /*007e*/ 	.short	(.L_23 - .L_22)
.L_22:
        /*0080*/ 	.word	0x00000000
        /*0084*/ 	.short	0x0007
        /*0086*/ 	.short	0x0028
        /*0088*/ 	.byte	0x00, 0xf0, 0x11, 0x00


	//----- nvinfo : EIATTR_KPARAM_INFO
	.align		4
.L_23:
        /*008c*/ 	.byte	0x04, 0x17
        /*008e*/ 	.short	(.L_25 - .L_24)
.L_24:
        /*0090*/ 	.word	0x00000000
        /*0094*/ 	.short	0x0006
        /*0096*/ 	.short	0x0024
        /*0098*/ 	.byte	0x00, 0xf0, 0x11, 0x00


	//----- nvinfo : EIATTR_KPARAM_INFO
	.align		4
.L_25:
        /*009c*/ 	.byte	0x04, 0x17
        /*009e*/ 	.short	(.L_27 - .L_26)
.L_26:
        /*00a0*/ 	.word	0x00000000
        /*00a4*/ 	.short	0x0005
        /*00a6*/ 	.short	0x0020
        /*00a8*/ 	.byte	0x00, 0xf0, 0x11, 0x00


	//----- nvinfo : EIATTR_KPARAM_INFO
	.align		4
.L_27:
        /*00ac*/ 	.byte	0x04, 0x17
        /*00ae*/ 	.short	(.L_29 - .L_28)
.L_28:
        /*00b0*/ 	.word	0x00000000
        /*00b4*/ 	.short	0x0004
        /*00b6*/ 	.short	0x001c
        /*00b8*/ 	.byte	0x00, 0xf0, 0x11, 0x00


	//----- nvinfo : EIATTR_KPARAM_INFO
	.align		4
.L_29:
        /*00bc*/ 	.byte	0x04, 0x17
        /*00be*/ 	.short	(.L_31 - .L_30)
.L_30:
        /*00c0*/ 	.word	0x00000000
        /*00c4*/ 	.short	0x0003
        /*00c6*/ 	.short	0x0018
        /*00c8*/ 	.byte	0x00, 0xf0, 0x11, 0x00


	//----- nvinfo : EIATTR_KPARAM_INFO
	.align		4
.L_31:
        /*00cc*/ 	.byte	0x04, 0x17
        /*00ce*/ 	.short	(.L_33 - .L_32)
.L_32:
        /*00d0*/ 	.word	0x00000000
        /*00d4*/ 	.short	0x0002
        /*00d6*/ 	.short	0x0010
        /*00d8*/ 	.byte	0x00, 0xf4, 0x21, 0x00


	//----- nvinfo : EIATTR_KPARAM_INFO
	.align		4
.L_33:
        /*00dc*/ 	.byte	0x04, 0x17
        /*00de*/ 	.short	(.L_35 - .L_34)
.L_34:
        /*00e0*/ 	.word	0x00000000
        /*00e4*/ 	.short	0x0001
        /*00e6*/ 	.short	0x0008
        /*00e8*/ 	.byte	0x00, 0xf4, 0x21, 0x00


	//----- nvinfo : EIATTR_KPARAM_INFO
	.align		4
.L_35:
        /*00ec*/ 	.byte	0x04, 0x17
        /*00ee*/ 	.short	(.L_37 - .L_36)
.L_36:
        /*00f0*/ 	.word	0x00000000
        /*00f4*/ 	.short	0x0000
        /*00f6*/ 	.short	0x0000
        /*00f8*/ 	.byte	0x00, 0xf4, 0x21, 0x00


	//----- nvinfo : EIATTR_MAXREG_COUNT
	.align		4
.L_37:
        /*00fc*/ 	.byte	0x03, 0x1b
        /*00fe*/ 	.short	0x00ff


	//----- nvinfo : EIATTR_NUM_BARRIERS
	.align		4
        /*0100*/ 	.byte	0x02, 0x4c
        /*0102*/ 	.byte	0x01
	.zero		1


	//----- nvinfo : EIATTR_ANNOTATIONS
	.align		4
        /*0104*/ 	.byte	0x04, 0x55
        /*0106*/ 	.short	(.L_39 - .L_38)


	//   ....[0]....
.L_38:
        /*0108*/ 	.word	0x00000001
        /*010c*/ 	.byte	0x90, 0x00, 0x00, 0x00, 0x01, 0x00, 0x00, 0x00, 0xd0, 0x00, 0x00, 0x00, 0x01, 0x00, 0x00, 0x00
        /* <DEDUP_REMOVED lines=637> */
        /*28ec*/ 	.byte	0xa0, 0xc0, 0x00, 0x00


	//----- nvinfo : EIATTR_MERCURY_ISA_VERSION
	.align		4
.L_39:
        /*28f0*/ 	.byte	0x03, 0x5f
        /*28f2*/ 	.short	0x0000


	//----- nvinfo : EIATTR_EXIT_INSTR_OFFSETS
	.align		4
        /*28f4*/ 	.byte	0x04, 0x1c
        /*28f6*/ 	.short	(.L_41 - .L_40)


	//   ....[0]....
.L_40:
        /*28f8*/ 	.word	0x0000c1e0


	//   ....[1]....
        /*28fc*/ 	.word	0x0000c210


	//----- nvinfo : EIATTR_REQNTID
	.align		4
.L_41:
        /*2900*/ 	.byte	0x04, 0x10
        /*2902*/ 	.short	(.L_43 - .L_42)
.L_42:
        /*2904*/ 	.word	0x00000080
        /*2908*/ 	.word	0x00000001
        /*290c*/ 	.word	0x00000001
.L_43:


//--------------------- .nv.callgraph             --------------------------
	.section	.nv.callgraph,"",@"SHT_CUDA_CALLGRAPH"
	.align	4
	.sectionentsize	8
	.align		4
        /*0000*/ 	.word	0x00000000
	.align		4
        /*0004*/ 	.word	0xffffffff
	.align		4
        /*0008*/ 	.word	0x00000000
	.align		4
        /*000c*/ 	.word	0xfffffffe
	.align		4
        /*0010*/ 	.word	0x00000000
	.align		4
        /*0014*/ 	.word	0xfffffffd
	.align		4
        /*0018*/ 	.word	0x00000000
	.align		4
        /*001c*/ 	.word	0xfffffffc


//--------------------- .nv.rel.action            --------------------------
	.section	.nv.rel.action,"",@"SHT_CUDA_RELOCINFO"
	.align	8
	.sectionentsize	8
        /*0000*/ 	.byte	0x73, 0x00, 0x00, 0x00, 0x00, 0x00, 0x00, 0x00, 0x00, 0x00, 0x00, 0x11, 0x25, 0x00, 0x05, 0x36


//--------------------- .nv.constant0.matmul_kernel --------------------------
	.section	.nv.constant0.matmul_kernel,"a",@progbits
	.sectionflags	@""
	.align	4
.nv.constant0.matmul_kernel:
	.zero		432


//--------------------- .text.matmul_kernel       --------------------------
	.section	.text.matmul_kernel,"ax",@progbits
	.sectioninfo	@"SHI_REGISTERS=32"
	.align	128
        .global         matmul_kernel
        .type           matmul_kernel,@function
        .size           matmul_kernel,(.L_x_4 - matmul_kernel)
        .other          matmul_kernel,@"STO_CUDA_ENTRY STV_DEFAULT"
matmul_kernel:
.text.matmul_kernel:
[----:B------:R-:W-:-:S03]  /*0000*/  IMAD.MOV.U32 R1, RZ, RZ, c[0x0][0x28] ;  /* 0x00000a00ff017624 */ /* 0x000fc600078e00ff */
[----:B------:R-:W-:Y:S01]  /*0010*/  IMAD.MOV.U32 R0, RZ, RZ, c[0x0][0x17c] ;  /* 0x00005f00ff007624 */ /* 0x000fe200078e00ff */
[----:B------:R-:W0:Y:S01]  /*0020*/  S2R R29, SR_TID.X ;  /* 0x00000000001d7919 */ /* 0x000e220000002100 */
[----:B------:R-:W-:Y:S01]  /*0030*/  IADD3 R1, R1, -0xb38, RZ ;  /* 0xfffff4c801017810 */ /* 0x000fe20007ffe0ff */
[----:B------:R-:W-:Y:S01]  /*0040*/  CS2R R24, SRZ ;  /* 0x0000000000187805 */ /* 0x000fe2000001ff00 */
[----:B------:R-:W-:Y:S01]  /*0050*/  ULDC UR6, c[0x0][0x180] ;  /* 0x0000600000067ab9 */ /* 0x000fe20000000800 */
[----:B------:R-:W-:Y:S01]  /*0060*/  IADD3 R0, R0, 0xf, RZ ;  /* 0x0000000f00007810 */ /* 0x000fe20007ffe0ff */
[----:B------:R-:W-:Y:S01]  /*0070*/  UIADD3 UR6, UR6, 0x1f, URZ ;  /* 0x0000001f06067890 */ /* 0x000fe2000fffe03f */
[----:B------:R-:W-:Y:S01]  /*0080*/  CS2R R26, SRZ ;  /* 0x00000000001a7805 */ /* 0x000fe2000001ff00 */
[----:B------:R1:W-:Y:S01]  /*0090*/  STL [R1+0x704], R24 ;  /* 0x0007041801007387 */ /* 0x0003e20000100800 */
[----:B------:R-:W-:Y:S01]  /*00a0*/  SHF.R.S32.HI R3, RZ, 0x1f, R0 ;  /* 0x0000001fff037819 */ /* 0x000fe20000011400 */
[----:B------:R-:W-:Y:S01]  /*00b0*/  UISETP.GE.AND UP0, UPT, UR6, 0x20, UPT ;  /* 0x000000200600788c */ /* 0x000fe2000bf06270 */
[----:B------:R-:W-:Y:S01]  /*00c0*/  CS2R R20, SRZ ;  /* 0x0000000000147805 */ /* 0x000fe2000001ff00 */
[----:B------:R-:W-:Y:S01]  /*00d0*/  STL [R1], RZ ;  /* 0x000000ff01007387 */ /* 0x000fe20000100800 */
[----:B------:R-:W-:Y:S01]  /*00e0*/  LEA.HI R3, R3, R0, RZ, 0x4 ;  /* 0x0000000003037211 */ /* 0x000fe200078f20ff */
[----:B------:R-:W-:Y:S01]  /*00f0*/  CS2R R22, SRZ ;  /* 0x0000000000167805 */ /* 0x000fe2000001ff00 */
[----:B------:R-:W-:Y:S01]  /*0100*/  CS2R R16, SRZ ;  /* 0x0000000000107805 */ /* 0x000fe2000001ff00 */
[----:B------:R-:W-:Y:S01]  /*0110*/  STL [R1+0x4], RZ ;  /* 0x000004ff01007387 */ /* 0x000fe20000100800 */
[----:B------:R-:W-:Y:S01]  /*0120*/  SHF.R.S32.HI R0, RZ, 0x4, R3 ;  /* 0x00000004ff007819 */ /* 0x000fe20000011403 */
[----:B------:R-:W-:Y:S01]  /*0130*/  CS2R R18, SRZ ;  /* 0x0000000000127805 */ /* 0x000fe2000001ff00 */
[----:B------:R-:W-:Y:S01]  /*0140*/  CS2R R12, SRZ ;  /* 0x00000000000c7805 */ /* 0x000fe2000001ff00 */
[----:B------:R-:W2:Y:S01]  /*0150*/  S2R R3, SR_CTAID.X ;  /* 0x0000000000037919 */ /* 0x000ea20000002500 */
[----:B------:R-:W-:Y:S01]  /*0160*/  CS2R R14, SRZ ;  /* 0x00000000000e7805 */ /* 0x000fe2000001ff00 */
[----:B------:R-:W-:-:S02]  /*0170*/  IMAD.SHL.U32 R0, R0, 0x8, RZ ;  /* 0x0000000800007824 */ /* 0x000fc400078e00ff */
[----:B------:R-:W-:Y:S01]  /*0180*/  STL [R1+0x8], RZ ;  /* 0x000008ff01007387 */ /* 0x000fe20000100800 */
[----:B0-----:R-:W-:Y:S02]  /*0190*/  LOP3.LUT R28, R29, 0x7f, RZ, 0xc0, !PT ;  /* 0x0000007f1d1c7812 */ /* 0x001fe400078ec0ff */
[-C--:B------:R-:W-:Y:S01]  /*01a0*/  IABS R7, R0.reuse ;  /* 0x0000000000077213 */ /* 0x080fe20000000000 */
[----:B------:R-:W-:Y:S01]  /*01b0*/  STL [R1+0xc], RZ ;  /* 0x00000cff01007387 */ /* 0x000fe20000100800 */
[----:B------:R-:W-:Y:S02]  /*01c0*/  IABS R10, R0 ;  /* 0x00000000000a7213 */ /* 0x000fe40000000000 */
[----:B------:R-:W0:Y:S01]  /*01d0*/  I2F.RP R2, R7 ;  /* 0x0000000700027306 */ /* 0x000e220000209400 */
[----:B------:R-:W-:Y:S04]  /*01e0*/  STL [R1+0x50], RZ ;  /* 0x000050ff01007387 */ /* 0x000fe80000100800 */
[----:B------:R-:W-:Y:S04]  /*01f0*/  STL [R1+0x54], RZ ;  /* 0x000054ff01007387 */ /* 0x000fe80000100800 */
[----:B------:R-:W-:Y:S01]  /*0200*/  STL [R1+0x58], RZ ;  /* 0x000058ff01007387 */ /* 0x000fe20000100800 */
[----:B--2---:R-:W-:-:S03]  /*0210*/  IABS R8, R3 ;  /* 0x0000000300087213 */ /* 0x004fc60000000000 */
[----:B------:R-:W-:Y:S01]  /*0220*/  STL [R1+0x5c], RZ ;  /* 0x00005cff01007387 */ /* 0x000fe20000100800 */
[----:B0-----:R-:W0:Y:S02]  /*0230*/  MUFU.RCP R2, R2 ;  /* 0x0000000200027308 */ /* 0x001e240000001000 */
[----:B0-----:R-:W-:Y:S01]  /*0240*/  IADD3 R4, R2, 0xffffffe, RZ ;  /* 0x0ffffffe02047810 */ /* 0x001fe20007ffe0ff */
[----:B------:R-:W-:-:S05]  /*0250*/  IMAD.MOV R2, RZ, RZ, -R10 ;  /* 0x000000ffff027224 */ /* 0x000fca00078e0a0a */
[----:B------:R0:W2:Y:S02]  /*0260*/  F2I.FTZ.U32.TRUNC.NTZ R5, R4 ;  /* 0x0000000400057305 */ /* 0x0000a4000021f000 */
[----:B0-----:R-:W-:Y:S02]  /*0270*/  IMAD.MOV.U32 R4, RZ, RZ, RZ ;  /* 0x000000ffff047224 */ /* 0x001fe400078e00ff */
[----:B--2---:R-:W-:-:S04]  /*0280*/  IMAD.MOV R6, RZ, RZ, -R5 ;  /* 0x000000ffff067224 */ /* 0x004fc800078e0a05 */
[----:B------:R-:W-:Y:S02]  /*0290*/  IMAD R9, R6, R7, RZ ;  /* 0x0000000706097224 */ /* 0x000fe400078e02ff */
[----:B------:R-:W-:Y:S02]  /*02a0*/  IMAD.MOV.U32 R6, RZ, RZ, R8 ;  /* 0x000000ffff067224 */ /* 0x000fe400078e0008 */
[----:B------:R-:W-:-:S06]  /*02b0*/  IMAD.HI.U32 R5, R5, R9, R4 ;  /* 0x0000000905057227 */ /* 0x000fcc00078e0004 */
[----:B------:R-:W-:-:S04]  /*02c0*/  IMAD.HI.U32 R5, R5, R6, RZ ;  /* 0x0000000605057227 */ /* 0x000fc800078e00ff */
[----:B------:R-:W-:-:S05]  /*02d0*/  IMAD R2, R5, R2, R6 ;  /* 0x0000000205027224 */ /* 0x000fca00078e0206 */
[----:B------:R-:W-:-:S13]  /*02e0*/  ISETP.GT.U32.AND P1, PT, R7, R2, PT ;  /* 0x000000020700720c */ /* 0x000fda0003f24070 */
[----:B------:R-:W-:Y:S01]  /*02f0*/  @!P1 IMAD.IADD R2, R2, 0x1, -R7 ;  /* 0x0000000102029824 */ /* 0x000fe200078e0a07 */
[----:B------:R-:W-:Y:S02]  /*0300*/  @!P1 IADD3 R5, R5, 0x1, RZ ;  /* 0x0000000105059810 */ /* 0x000fe40007ffe0ff */
[----:B------:R-:W-:Y:S02]  /*0310*/  ISETP.NE.AND P1, PT, R0, RZ, PT ;  /* 0x000000ff0000720c */ /* 0x000fe40003f25270 */
[----:B------:R-:W-:Y:S02]  /*0320*/  ISETP.GE.U32.AND P0, PT, R2, R7, PT ;  /* 0x000000070200720c */ /* 0x000fe40003f06070 */
[----:B------:R-:W-:-:S04]  /*0330*/  LOP3.LUT R2, R3, R0, RZ, 0x3c, !PT ;  /* 0x0000000003027212 */ /* 0x000fc800078e3cff */
[----:B------:R-:W-:Y:S01]  /*0340*/  ISETP.GE.AND P2, PT, R2, RZ, PT ;  /* 0x000000ff0200720c */ /* 0x000fe20003f46270 */
[----:B------:R-:W-:-:S05]  /*0350*/  IMAD.MOV.U32 R2, RZ, RZ, c[0x0][0x178] ;  /* 0x00005e00ff027624 */ /* 0x000fca00078e00ff */
[----:B------:R-:W-:Y:S02]  /*0360*/  IADD3 R2, R2, 0x1ff, RZ ;  /* 0x000001ff02027810 */ /* 0x000fe40007ffe0ff */
[----:B------:R-:W-:-:S05]  /*0370*/  @P0 IADD3 R5, R5, 0x1, RZ ;  /* 0x0000000105050810 */ /* 0x000fca0007ffe0ff */
[----:B------:R-:W-:Y:S01]  /*0380*/  IMAD.MOV.U32 R4, RZ, RZ, R5 ;  /* 0x000000ffff047224 */ /* 0x000fe200078e0005 */
[----:B------:R-:W-:-:S03]  /*0390*/  SHF.R.S32.HI R5, RZ, 0x1f, R2 ;  /* 0x0000001fff057819 */ /* 0x000fc60000011402 */
[----:B------:R-:W-:Y:S01]  /*03a0*/  @!P2 IMAD.MOV R4, RZ, RZ, -R4 ;  /* 0x000000ffff04a224 */ /* 0x000fe200078e0a04 */
[----:B------:R-:W-:Y:S02]  /*03b0*/  @!P1 LOP3.LUT R4, RZ, R0, RZ, 0x33, !PT ;  /* 0x00000000ff049212 */ /* 0x000fe400078e33ff */
[----:B------:R-:W-:-:S03]  /*03c0*/  LEA.HI R5, R5, R2, RZ, 0x9 ;  /* 0x0000000205057211 */ /* 0x000fc600078f48ff */
[----:B------:R-:W-:Y:S02]  /*03d0*/  IMAD.SHL.U32 R2, R4, 0x8, RZ ;  /* 0x0000000804027824 */ /* 0x000fe400078e00ff */
[----:B------:R-:W-:-:S03]  /*03e0*/  IMAD.MOV R4, RZ, RZ, -R4 ;  /* 0x000000ffff047224 */ /* 0x000fc600078e0a04 */
[----:B------:R-:W-:Y:S01]  /*03f0*/  LEA.HI.SX32 R5, R5, -R2, 0x17 ;  /* 0x8000000205057211 */ /* 0x000fe200078fbaff */
[----:B------:R-:W-:Y:S02]  /*0400*/  IMAD R9, R0, R4, R3 ;  /* 0x0000000400097224 */ /* 0x000fe400078e0203 */
[----:B------:R-:W-:Y:S01]  /*0410*/  IMAD.MOV.U32 R4, RZ, RZ, RZ ;  /* 0x000000ffff047224 */ /* 0x000fe200078e00ff */
[----:B------:R-:W-:-:S04]  /*0420*/  IMNMX R10, R5, 0x8, PT ;  /* 0x00000008050a7817 */ /* 0x000fc80003800200 */
[-C--:B------:R-:W-:Y:S02]  /*0430*/  IABS R8, R10.reuse ;  /* 0x0000000a00087213 */ /* 0x080fe40000000000 */
[----:B------:R-:W-:Y:S02]  /*0440*/  IABS R0, R10 ;  /* 0x0000000a00007213 */ /* 0x000fe40000000000 */
[----:B------:R-:W0:Y:S08]  /*0450*/  I2F.RP R6, R8 ;  /* 0x0000000800067306 */ /* 0x000e300000209400 */
[----:B0-----:R-:W0:Y:S02]  /*0460*/  MUFU.RCP R6, R6 ;  /* 0x0000000600067308 */ /* 0x001e240000001000 */
[----:B0-----:R-:W-:-:S06]  /*0470*/  IADD3 R5, R6, 0xffffffe, RZ ;  /* 0x0ffffffe06057810 */ /* 0x001fcc0007ffe0ff */
[----:B------:R-:W0:Y:S02]  /*0480*/  F2I.FTZ.U32.TRUNC.NTZ R5, R5 ;  /* 0x0000000500057305 */ /* 0x000e24000021f000 */
[----:B0-----:R-:W-:-:S04]  /*0490*/  IMAD.MOV R7, RZ, RZ, -R5 ;  /* 0x000000ffff077224 */ /* 0x001fc800078e0a05 */
[----:B------:R-:W-:Y:S01]  /*04a0*/  IMAD.MOV.U32 R3, RZ, RZ, R7 ;  /* 0x000000ffff037224 */ /* 0x000fe200078e0007 */
[----:B------:R-:W-:-:S03]  /*04b0*/  IABS R7, R9 ;  /* 0x0000000900077213 */ /* 0x000fc60000000000 */
[----:B------:R-:W-:-:S04]  /*04c0*/  IMAD R3, R3, R8, RZ ;  /* 0x0000000803037224 */ /* 0x000fc800078e02ff */
[----:B------:R-:W-:-:S04]  /*04d0*/  IMAD.HI.U32 R4, R5, R3, R4 ;  /* 0x0000000305047227 */ /* 0x000fc800078e0004 */
[----:B------:R-:W-:Y:S02]  /*04e0*/  IMAD.MOV R3, RZ, RZ, -R0 ;  /* 0x000000ffff037224 */ /* 0x000fe400078e0a00 */
[----:B------:R-:W-:Y:S01]  /*04f0*/  IMAD.HI.U32 R0, R4, R7, RZ ;  /* 0x0000000704007227 */ /* 0x000fe200078e00ff */
[----:B------:R-:W-:Y:S01]  /*0500*/  ULDC.64 UR8, c[0x0][0x118] ;  /* 0x0000460000087ab9 */ /* 0x000fe20000000a00 */
[----:B------:R-:W-:Y:S02]  /*0510*/  CS2R R4, SRZ ;  /* 0x0000000000047805 */ /* 0x000fe4000001ff00 */
[----:B------:R-:W-:Y:S02]  /*0520*/  IMAD R3, R0, R3, R7 ;  /* 0x0000000300037224 */ /* 0x000fe400078e0207 */
[----:B------:R-:W-:-:S03]  /*0530*/  CS2R R6, SRZ ;  /* 0x0000000000067805 */ /* 0x000fc6000001ff00 */
[----:B------:R-:W-:-:S13]  /*0540*/  ISETP.GT.U32.AND P1, PT, R8, R3, PT ;  /* 0x000000030800720c */ /* 0x000fda0003f24070 */
[----:B------:R-:W-:Y:S01]  /*0550*/  @!P1 IMAD.IADD R3, R3, 0x1, -R8 ;  /* 0x0000000103039824 */ /* 0x000fe200078e0a08 */
[----:B------:R-:W-:Y:S02]  /*0560*/  @!P1 IADD3 R0, R0, 0x1, RZ ;  /* 0x0000000100009810 */ /* 0x000fe40007ffe0ff */
[----:B------:R-:W-:Y:S02]  /*0570*/  ISETP.NE.AND P1, PT, R10, RZ, PT ;  /* 0x000000ff0a00720c */ /* 0x000fe40003f25270 */
[----:B------:R-:W-:Y:S02]  /*0580*/  ISETP.GE.U32.AND P0, PT, R3, R8, PT ;  /* 0x000000080300720c */ /* 0x000fe40003f06070 */
[----:B------:R-:W-:-:S04]  /*0590*/  LOP3.LUT R3, R9, R10, RZ, 0x3c, !PT ;  /* 0x0000000a09037212 */ /* 0x000fc800078e3cff */
[----:B------:R-:W-:-:S07]  /*05a0*/  ISETP.GE.AND P2, PT, R3, RZ, PT ;  /* 0x000000ff0300720c */ /* 0x000fce0003f46270 */
[----:B------:R-:W-:Y:S02]  /*05b0*/  @P0 IADD3 R0, R0, 0x1, RZ ;  /* 0x0000000100000810 */ /* 0x000fe40007ffe0ff */
[----:B------:R-:W-:-:S04]  /*05c0*/  PLOP3.LUT P0, PT, PT, PT, UP0, 0x80, 0x0 ;  /* 0x000000000000781c */ /* 0x000fc80003f0f008 */
[----:B------:R-:W-:Y:S01]  /*05d0*/  @!P2 IMAD.MOV R0, RZ, RZ, -R0 ;  /* 0x000000ffff00a224 */ /* 0x000fe200078e0a00 */
[----:B------:R-:W-:-:S05]  /*05e0*/  @!P1 LOP3.LUT R0, RZ, R10, RZ, 0x33, !PT ;  /* 0x0000000aff009212 */ /* 0x000fca00078e33ff */
[----:B------:R-:W-:Y:S02]  /*05f0*/  IMAD.MOV R3, RZ, RZ, -R0 ;  /* 0x000000ffff037224 */ /* 0x000fe400078e0a00 */
[----:B------:R-:W-:Y:S02]  /*0600*/  IMAD.SHL.U32 R0, R0, 0x10, RZ ;  /* 0x0000001000007824 */ /* 0x000fe400078e00ff */
[----:B------:R-:W-:Y:S02]  /*0610*/  IMAD R3, R10, R3, R9 ;  /* 0x000000030a037224 */ /* 0x000fe400078e0209 */
[----:B------:R-:W-:Y:S01]  /*0620*/  CS2R R8, SRZ ;  /* 0x0000000000087805 */ /* 0x000fe2000001ff00 */
[----:B------:R-:W-:Y:S01]  /*0630*/  CS2R R10, SRZ ;  /* 0x00000000000a7805 */ /* 0x000fe2000001ff00 */
[----:B------:R-:W-:-:S04]  /*0640*/  IMAD.IADD R2, R2, 0x1, R3 ;  /* 0x0000000102027824 */ /* 0x000fc800078e0203 */
[----:B------:R-:W-:-:S05]  /*0650*/  IMAD R2, R2, 0x200, R28 ;  /* 0x0000020002027824 */ /* 0x000fca00078e021c */
[C---:B-1----:R-:W-:Y:S01]  /*0660*/  IADD3 R24, R2.reuse, 0x100, RZ ;  /* 0x0000010002187810 */ /* 0x042fe20007ffe0ff */
[----:B------:R-:W-:Y:S01]  /*0670*/  STL [R1+0x6c0], R2 ;  /* 0x0006c00201007387 */ /* 0x000fe20000100800 */
[----:B------:R-:W-:-:S03]  /*0680*/  IADD3 R3, R2, 0x80, RZ ;  /* 0x0000008002037810 */ /* 0x000fc60007ffe0ff */
[----:B------:R0:W-:Y:S02]  /*0690*/  STL [R1+0x6e0], R24 ;  /* 0x0006e01801007387 */ /* 0x0001e40000100800 */
[----:B0-----:R-:W-:-:S05]  /*06a0*/  IADD3 R24, R2, 0x180, RZ ;  /* 0x0000018002187810 */ /* 0x001fca0007ffe0ff */
[----:B------:R0:W-:Y:S04]  /*06b0*/  STL [R1+0x6dc], R24 ;  /* 0x0006dc1801007387 */ /* 0x0001e80000100800 */
[----:B0-----:R0:W5:Y:S04]  /*06c0*/  LDL.LU R24, [R1+0x704] ;  /* 0x0007040001187983 */ /* 0x0011680000300800 */
[----:B------:R0:W-:Y:S04]  /*06d0*/  STL [R1+0x6d4], R0 ;  /* 0x0006d40001007387 */ /* 0x0001e80000100800 */
[----:B------:R0:W-:Y:S01]  /*06e0*/  STL [R1+0x6d8], R3 ;  /* 0x0006d80301007387 */ /* 0x0001e20000100800 */
[----:B------:R-:W-:Y:S05]  /*06f0*/  @!P0 BRA `(.L_x_0) ;  /* 0x00009fb000008947 */ /* 0x000fea0003800000 */
[----:B------:R-:W2:Y:S04]  /*0700*/  LDL R21, [R1+0x6dc] ;  /* 0x0006dc0001157983 */ /* 0x000ea80000100800 */
[----:B------:R-:W3:Y:S01]  /*0710*/  LDL R22, [R1+0x6e0] ;  /* 0x0006e00001167983 */ /* 0x000ee20000100800 */
[----:B------:R-:W-:Y:S01]  /*0720*/  IABS R10, c[0x0][0x178] ;  /* 0x00005e00000a7a13 */ /* 0x000fe20000000000 */
[----:B------:R-:W-:Y:S01]  /*0730*/  IMAD.MOV.U32 R20, RZ, RZ, R0 ;  /* 0x000000ffff147224 */ /* 0x000fe200078e0000 */
[----:B------:R-:W-:Y:S01]  /*0740*/  IABS R7, c[0x0][0x17c] ;  /* 0x00005f0000077a13 */ /* 0x000fe20000000000 */
[----:B------:R-:W-:Y:S01]  /*0750*/  IMAD.MOV.U32 R18, RZ, RZ, R2 ;  /* 0x000000ffff127224 */ /* 0x000fe200078e0002 */
[----:B------:R-:W1:Y:S01]  /*0760*/  I2F.RP R6, R10 ;  /* 0x0000000a00067306 */ /* 0x000e620000209400 */
[----:B------:R-:W-:Y:S01]  /*0770*/  IMAD.MOV.U32 R23, RZ, RZ, R3 ;  /* 0x000000ffff177224 */ /* 0x000fe200078e0003 */
[C---:B------:R-:W-:Y:S01]  /*0780*/  LOP3.LUT R9, R29.reuse, 0x7, RZ, 0xc0, !PT ;  /* 0x000000071d097812 */ /* 0x040fe200078ec0ff */
[C---:B------:R-:W-:Y:S01]  /*0790*/  IMAD.SHL.U32 R8, R29.reuse, 0x2, RZ ;  /* 0x000000021d087824 */ /* 0x040fe200078e00ff */
[----:B------:R-:W-:Y:S01]  /*07a0*/  IABS R17, R18 ;  /* 0x0000001200117213 */ /* 0x000fe20000000000 */
[C---:B------:R-:W-:Y:S01]  /*07b0*/  IMAD.SHL.U32 R12, R29.reuse, 0x8, RZ ;  /* 0x000000081d0c7824 */ /* 0x040fe200078e00ff */
[----:B------:R-:W-:Y:S01]  /*07c0*/  LOP3.LUT R16, R29, 0x60, RZ, 0xc0, !PT ;  /* 0x000000601d107812 */ /* 0x000fe200078ec0ff */
[----:B------:R-:W-:Y:S01]  /*07d0*/  ULDC.64 UR4, c[0x0][0x188] ;  /* 0x0000620000047ab9 */ /* 0x000fe20000000a00 */
[----:B0-----:R-:W0:Y:S01]  /*07e0*/  I2F.RP R0, R7 ;  /* 0x0000000700007306 */ /* 0x001e220000209400 */
[----:B------:R-:W-:Y:S01]  /*07f0*/  LOP3.LUT R11, R8, 0x10, RZ, 0xc0, !PT ;  /* 0x00000010080b7812 */ /* 0x000fe200078ec0ff */
[----:B------:R-:W-:Y:S01]  /*0800*/  UIMAD UR11, UR4, 0x1d, URZ ;  /* 0x0000001d040b78a4 */ /* 0x000fe2000f8e023f */
[----:B------:R-:W-:Y:S01]  /*0810*/  LOP3.LUT R12, R12, 0x30, RZ, 0xc0, !PT ;  /* 0x000000300c0c7812 */ /* 0x000fe200078ec0ff */
[----:B------:R-:W-:Y:S01]  /*0820*/  UIMAD UR12, UR4, 0x1c, URZ ;  /* 0x0000001c040c78a4 */ /* 0x000fe2000f8e023f */
[----:B------:R-:W-:Y:S01]  /*0830*/  LOP3.LUT R11, R11, 0x60, R29, 0xf8, !PT ;  /* 0x000000600b0b7812 */ /* 0x000fe200078ef81d */
[----:B------:R-:W-:-:S02]  /*0840*/  UIMAD UR13, UR4, 0x1b, URZ ;  /* 0x0000001b040d78a4 */ /* 0x000fc4000f8e023f */
[----:B-1----:R-:W1:Y:S01]  /*0850*/  MUFU.RCP R6, R6 ;  /* 0x0000000600067308 */ /* 0x002e620000001000 */
[----:B------:R-:W-:Y:S02]  /*0860*/  UIMAD UR14, UR4, 0x1a, URZ ;  /* 0x0000001a040e78a4 */ /* 0x000fe4000f8e023f */
[----:B------:R-:W-:Y:S02]  /*0870*/  UIMAD UR27, UR4, 0xd, URZ ;  /* 0x0000000d041b78a4 */ /* 0x000fe4000f8e023f */
[----:B------:R-:W-:Y:S02]  /*0880*/  UIMAD UR28, UR4, 0xc, URZ ;  /* 0x0000000c041c78a4 */ /* 0x000fe4000f8e023f */
[----:B------:R-:W-:Y:S01]  /*0890*/  UIMAD UR29, UR4, 0xb, URZ ;  /* 0x0000000b041d78a4 */ /* 0x000fe2000f8e023f */
[----:B0-----:R-:W0:Y:S01]  /*08a0*/  MUFU.RCP R0, R0 ;  /* 0x0000000000007308 */ /* 0x001e220000001000 */
[----:B------:R-:W-:Y:S02]  /*08b0*/  UIMAD UR30, UR4, 0xa, URZ ;  /* 0x0000000a041e78a4 */ /* 0x000fe4000f8e023f */
[----:B------:R-:W-:-:S02]  /*08c0*/  UIMAD UR31, UR4, 0x9, URZ ;  /* 0x00000009041f78a4 */ /* 0x000fc4000f8e023f */
[----:B------:R-:W-:Y:S02]  /*08d0*/  USHF.L.U32 UR32, UR4, 0x3, URZ ;  /* 0x0000000304207899 */ /* 0x000fe4000800063f */
[----:B------:R-:W-:Y:S01]  /*08e0*/  UIMAD UR33, UR4, 0x7, URZ ;  /* 0x00000007042178a4 */ /* 0x000fe2000f8e023f */
[----:B-1----:R-:W-:Y:S01]  /*08f0*/  IADD3 R2, R6, 0xffffffe, RZ ;  /* 0x0ffffffe06027810 */ /* 0x002fe20007ffe0ff */
[C---:B------:R-:W-:Y:S01]  /*0900*/  IMAD R6, R9.reuse, 0x410, RZ ;  /* 0x0000041009067824 */ /* 0x040fe200078e02ff */
[----:B------:R-:W-:Y:S01]  /*0910*/  UIMAD UR34, UR4, 0x6, URZ ;  /* 0x00000006042278a4 */ /* 0x000fe2000f8e023f */
[----:B------:R-:W-:Y:S01]  /*0920*/  IMAD R9, R9, 0x40, R12 ;  /* 0x0000004009097824 */ /* 0x000fe200078e020c */
[----:B------:R1:W4:Y:S01]  /*0930*/  F2I.FTZ.U32.TRUNC.NTZ R3, R2 ;  /* 0x0000000200037305 */ /* 0x000322000021f000 */
[----:B------:R-:W-:Y:S01]  /*0940*/  UIMAD UR35, UR4, 0x5, URZ ;  /* 0x00000005042378a4 */ /* 0x000fe2000f8e023f */
[----:B------:R-:W-:Y:S01]  /*0950*/  LOP3.LUT R6, R6, R11, RZ, 0x3c, !PT ;  /* 0x0000000b06067212 */ /* 0x000fe200078e3cff */
[----:B------:R-:W-:Y:S01]  /*0960*/  USHF.L.U32 UR36, UR4, 0x2, URZ ;  /* 0x0000000204247899 */ /* 0x000fe2000800063f */
[----:B0-----:R-:W-:Y:S01]  /*0970*/  IADD3 R4, R0, 0xffffffe, RZ ;  /* 0x0ffffffe00047810 */ /* 0x001fe20007ffe0ff */
[----:B------:R-:W-:-:S02]  /*0980*/  UIMAD UR37, UR4, 0x3, URZ ;  /* 0x00000003042578a4 */ /* 0x000fc4000f8e023f */
[----:B------:R-:W-:Y:S01]  /*0990*/  UIMAD UR39, UR4, 0x1f, URZ ;  /* 0x0000001f042778a4 */ /* 0x000fe2000f8e023f */
[----:B------:R0:W0:Y:S01]  /*09a0*/  F2I.FTZ.U32.TRUNC.NTZ R5, R4 ;  /* 0x0000000400057305 */ /* 0x000022000021f000 */
[----:B-1----:R-:W-:Y:S01]  /*09b0*/  IMAD.MOV.U32 R2, RZ, RZ, RZ ;  /* 0x000000ffff027224 */ /* 0x002fe200078e00ff */
[----:B------:R-:W-:Y:S02]  /*09c0*/  UIMAD UR10, UR4, 0x1e, URZ ;  /* 0x0000001e040a78a4 */ /* 0x000fe4000f8e023f */
[----:B------:R-:W-:Y:S02]  /*09d0*/  UIMAD UR15, UR4, 0x19, URZ ;  /* 0x00000019040f78a4 */ /* 0x000fe4000f8e023f */
[----:B------:R-:W-:Y:S01]  /*09e0*/  UIMAD UR16, UR4, 0x18, URZ ;  /* 0x00000018041078a4 */ /* 0x000fe2000f8e023f */
[----:B----4-:R-:W-:Y:S01]  /*09f0*/  IMAD.MOV R13, RZ, RZ, -R3 ;  /* 0x000000ffff0d7224 */ /* 0x010fe200078e0a03 */
[----:B------:R-:W-:Y:S01]  /*0a00*/  UIMAD UR17, UR4, 0x17, URZ ;  /* 0x00000017041178a4 */ /* 0x000fe2000f8e023f */
[----:B0-----:R-:W-:Y:S01]  /*0a10*/  IMAD.MOV.U32 R4, RZ, RZ, RZ ;  /* 0x000000ffff047224 */ /* 0x001fe200078e00ff */
[----:B------:R-:W-:Y:S01]  /*0a20*/  UIMAD UR18, UR4, 0x16, URZ ;  /* 0x00000016041278a4 */ /* 0x000fe2000f8e023f */
[----:B------:R-:W-:Y:S01]  /*0a30*/  IMAD R13, R13, R10, RZ ;  /* 0x0000000a0d0d7224 */ /* 0x000fe200078e02ff */
[----:B------:R-:W-:-:S02]  /*0a40*/  UIMAD UR19, UR4, 0x15, URZ ;  /* 0x00000015041378a4 */ /* 0x000fc4000f8e023f */
[----:B------:R-:W-:Y:S01]  /*0a50*/  UIMAD UR20, UR4, 0x14, URZ ;  /* 0x00000014041478a4 */ /* 0x000fe2000f8e023f */
[----:B------:R-:W-:Y:S01]  /*0a60*/  IMAD.HI.U32 R2, R3, R13, R2 ;  /* 0x0000000d03027227 */ /* 0x000fe200078e0002 */
[----:B------:R-:W-:Y:S01]  /*0a70*/  IABS R13, R23 ;  /* 0x00000017000d7213 */ /* 0x000fe20000000000 */
[----:B------:R-:W-:Y:S02]  /*0a80*/  UIMAD UR21, UR4, 0x13, URZ ;  /* 0x00000013041578a4 */ /* 0x000fe4000f8e023f */
[----:B------:R-:W-:Y:S01]  /*0a90*/  IMAD.MOV R14, RZ, RZ, -R5 ;  /* 0x000000ffff0e7224 */ /* 0x000fe200078e0a05 */
[----:B------:R-:W-:Y:S01]  /*0aa0*/  UIMAD UR22, UR4, 0x12, URZ ;  /* 0x00000012041678a4 */ /* 0x000fe2000f8e023f */
[----:B------:R-:W-:Y:S01]  /*0ab0*/  IMAD.HI.U32 R12, R2, R13, RZ ;  /* 0x0000000d020c7227 */ /* 0x000fe200078e00ff */
[----:B------:R-:W-:Y:S02]  /*0ac0*/  UIMAD UR23, UR4, 0x11, URZ ;  /* 0x00000011041778a4 */ /* 0x000fe4000f8e023f */
[----:B------:R-:W-:Y:S01]  /*0ad0*/  USHF.L.U32 UR24, UR4, 0x4, URZ ;  /* 0x0000000404187899 */ /* 0x000fe2000800063f */
[----:B------:R-:W-:Y:S01]  /*0ae0*/  IMAD R19, R14, R7, RZ ;  /* 0x000000070e137224 */ /* 0x000fe200078e02ff */
[----:B------:R-:W-:Y:S01]  /*0af0*/  UIMAD UR25, UR4, 0xf, URZ ;  /* 0x0000000f041978a4 */ /* 0x000fe2000f8e023f */
[----:B------:R-:W-:Y:S01]  /*0b00*/  IMAD.MOV R12, RZ, RZ, -R12 ;  /* 0x000000ffff0c7224 */ /* 0x000fe200078e0a0c */
[----:B------:R-:W-:-:S02]  /*0b10*/  UIMAD UR26, UR4, 0xe, URZ ;  /* 0x0000000e041a78a4 */ /* 0x000fc4000f8e023f */
[----:B------:R-:W-:Y:S01]  /*0b20*/  USHF.L.U32 UR7, UR5, 0x5, URZ ;  /* 0x0000000505077899 */ /* 0x000fe2000800063f */
[----:B------:R-:W-:Y:S01]  /*0b30*/  IMAD R13, R10, R12, R13 ;  /* 0x0000000c0a0d7224 */ /* 0x000fe200078e020d */
[----:B------:R-:W-:Y:S01]  /*0b40*/  LEA.HI R12, R16, R20, RZ, 0x1b ;  /* 0x00000014100c7211 */ /* 0x000fe200078fd8ff */
[----:B------:R-:W-:Y:S01]  /*0b50*/  USHF.L.U32 UR38, UR4, 0x5, URZ ;  /* 0x0000000504267899 */ /* 0x000fe2000800063f */
[----:B--2---:R-:W-:Y:S02]  /*0b60*/  IABS R11, R21 ;  /* 0x00000015000b7213 */ /* 0x004fe40000000000 */
[----:B---3--:R-:W-:-:S03]  /*0b70*/  IABS R15, R22 ;  /* 0x00000016000f7213 */ /* 0x008fc60000000000 */
[----:B------:R-:W-:Y:S01]  /*0b80*/  IMAD.HI.U32 R0, R2, R11, RZ ;  /* 0x0000000b02007227 */ /* 0x000fe200078e00ff */
[----:B------:R-:W-:Y:S01]  /*0b90*/  ISETP.GT.U32.AND P6, PT, R10, R13, PT ;  /* 0x0000000d0a00720c */ /* 0x000fe20003fc4070 */
[----:B------:R-:W-:Y:S02]  /*0ba0*/  USHF.L.U32 UR5, UR4, 0x1, URZ ;  /* 0x0000000104057899 */ /* 0x000fe4000800063f */
[----:B------:R-:W-:Y:S01]  /*0bb0*/  IMAD.HI.U32 R3, R2, R15, RZ ;  /* 0x0000000f02037227 */ /* 0x000fe200078e00ff */
[----:B------:R-:W-:-:S03]  /*0bc0*/  USHF.R.S32.HI UR4, URZ, 0x1f, UR6 ;  /* 0x0000001f3f047899 */ /* 0x000fc60008011406 */
[----:B------:R-:W-:Y:S01]  /*0bd0*/  IMAD.HI.U32 R2, R2, R17, RZ ;  /* 0x0000001102027227 */ /* 0x000fe200078e00ff */
[----:B------:R-:W-:-:S03]  /*0be0*/  ULEA.HI UR4, UR4, UR6, URZ, 0x5 ;  /* 0x0000000604047291 */ /* 0x000fc6000f8f283f */
[----:B------:R-:W-:Y:S01]  /*0bf0*/  IMAD.MOV R2, RZ, RZ, -R2 ;  /* 0x000000ffff027224 */ /* 0x000fe200078e0a02 */
[----:B------:R-:W-:Y:S01]  /*0c00*/  USHF.R.S32.HI UR6, URZ, 0x5, UR4 ;  /* 0x000000053f067899 */ /* 0x000fe20008011404 */
[----:B------:R-:W-:Y:S02]  /*0c10*/  IMAD.MOV R0, RZ, RZ, -R0 ;  /* 0x000000ffff007224 */ /* 0x000fe400078e0a00 */
[----:B------:R-:W-:Y:S02]  /*0c20*/  IMAD.MOV R14, RZ, RZ, -R3 ;  /* 0x000000ffff0e7224 */ /* 0x000fe400078e0a03 */
[----:B------:R-:W-:Y:S01]  /*0c30*/  IMAD.HI.U32 R3, R5, R19, R4 ;  /* 0x0000001305037227 */ /* 0x000fe200078e0004 */
[----:B------:R-:W-:-:S03]  /*0c40*/  IADD3 R4, R12, 0x4, RZ ;  /* 0x000000040c047810 */ /* 0x000fc60007ffe0ff */
[----:B------:R-:W-:Y:S01]  /*0c50*/  IMAD R5, R10, R2, R17 ;  /* 0x000000020a057224 */ /* 0x000fe200078e0211 */
[----:B------:R-:W-:Y:S01]  /*0c60*/  ISETP.GE.AND P2, PT, R4, RZ, PT ;  /* 0x000000ff0400720c */ /* 0x000fe20003f46270 */
[----:B------:R-:W-:Y:S01]  /*0c70*/  IMAD R11, R10, R0, R11 ;  /* 0x000000000a0b7224 */ /* 0x000fe200078e020b */
[----:B------:R-:W-:Y:S01]  /*0c80*/  IADD3 R0, R12, 0xc, RZ ;  /* 0x0000000c0c007810 */ /* 0x000fe20007ffe0ff */
[C---:B------:R-:W-:Y:S01]  /*0c90*/  IMAD R15, R10.reuse, R14, R15 ;  /* 0x0000000e0a0f7224 */ /* 0x040fe200078e020f */
[C---:B------:R-:W-:Y:S01]  /*0ca0*/  ISETP.GT.U32.AND P1, PT, R10.reuse, R5, PT ;  /* 0x000000050a00720c */ /* 0x040fe20003f24070 */
[----:B------:R-:W-:Y:S01]  /*0cb0*/  @!P6 IMAD.IADD R13, R13, 0x1, -R10 ;  /* 0x000000010d0de824 */ /* 0x000fe200078e0a0a */
[C---:B------:R-:W-:Y:S02]  /*0cc0*/  ISETP.GT.U32.AND P4, PT, R10.reuse, R11, PT ;  /* 0x0000000b0a00720c */ /* 0x040fe40003f84070 */
[----:B------:R-:W-:Y:S02]  /*0cd0*/  ISETP.GT.U32.AND P5, PT, R10, R15, PT ;  /* 0x0000000f0a00720c */ /* 0x000fe40003fa4070 */
[----:B------:R-:W-:-:S02]  /*0ce0*/  ISETP.GE.AND P0, PT, R0, RZ, PT ;  /* 0x000000ff0000720c */ /* 0x000fc40003f06270 */
[----:B------:R-:W-:Y:S02]  /*0cf0*/  IABS R0, R0 ;  /* 0x0000000000007213 */ /* 0x000fe40000000000 */
[----:B------:R-:W-:Y:S02]  /*0d00*/  IABS R14, R4 ;  /* 0x00000004000e7213 */ /* 0x000fe40000000000 */
[----:B------:R-:W-:Y:S01]  /*0d10*/  IADD3 R2, R12, 0x8, RZ ;  /* 0x000000080c027810 */ /* 0x000fe20007ffe0ff */
[--C-:B------:R-:W-:Y:S02]  /*0d20*/  @!P1 IMAD.IADD R5, R5, 0x1, -R10.reuse ;  /* 0x0000000105059824 */ /* 0x100fe400078e0a0a */
[----:B------:R-:W-:Y:S01]  /*0d30*/  @!P4 IMAD.IADD R11, R11, 0x1, -R10 ;  /* 0x000000010b0bc824 */ /* 0x000fe200078e0a0a */
[----:B------:R-:W-:Y:S01]  /*0d40*/  ISETP.GT.U32.AND P4, PT, R10, R13, PT ;  /* 0x0000000d0a00720c */ /* 0x000fe20003f84070 */
[----:B------:R-:W-:Y:S01]  /*0d50*/  IMAD.MOV.U32 R4, RZ, RZ, R0 ;  /* 0x000000ffff047224 */ /* 0x000fe200078e0000 */
[----:B------:R-:W-:Y:S01]  /*0d60*/  ISETP.GE.AND P3, PT, R2, RZ, PT ;  /* 0x000000ff0200720c */ /* 0x000fe20003f66270 */
[----:B------:R-:W-:Y:S01]  /*0d70*/  @!P5 IMAD.IADD R15, R15, 0x1, -R10 ;  /* 0x000000010f0fd824 */ /* 0x000fe200078e0a0a */
[C---:B------:R-:W-:Y:S01]  /*0d80*/  ISETP.GT.U32.AND P5, PT, R10.reuse, R5, PT ;  /* 0x000000050a00720c */ /* 0x040fe20003fa4070 */
[----:B------:R-:W-:Y:S01]  /*0d90*/  IMAD.MOV.U32 R0, RZ, RZ, R14 ;  /* 0x000000ffff007224 */ /* 0x000fe200078e000e */
[----:B------:R-:W-:Y:S01]  /*0da0*/  ISETP.GT.U32.AND P6, PT, R10, R11, PT ;  /* 0x0000000b0a00720c */ /* 0x000fe20003fc4070 */
[----:B------:R-:W-:Y:S01]  /*0db0*/  IMAD.HI.U32 R14, R3, R4, RZ ;  /* 0x00000004030e7227 */ /* 0x000fe200078e00ff */
[----:B------:R-:W-:-:S02]  /*0dc0*/  IABS R2, R2 ;  /* 0x0000000200027213 */ /* 0x000fc40000000000 */
[----:B------:R-:W-:Y:S01]  /*0dd0*/  ISETP.GT.U32.AND P1, PT, R10, R15, PT ;  /* 0x0000000f0a00720c */ /* 0x000fe20003f24070 */
[----:B------:R-:W-:Y:S02]  /*0de0*/  IMAD.MOV R14, RZ, RZ, -R14 ;  /* 0x000000ffff0e7224 */ /* 0x000fe400078e0a0e */
[----:B------:R-:W-:Y:S01]  /*0df0*/  @!P4 IMAD.IADD R13, R13, 0x1, -R10 ;  /* 0x000000010d0dc824 */ /* 0x000fe200078e0a0a */
[----:B------:R-:W-:Y:S01]  /*0e00*/  ISETP.GE.AND P4, PT, R22, RZ, PT ;  /* 0x000000ff1600720c */ /* 0x000fe20003f86270 */
[----:B------:R-:W-:Y:S02]  /*0e10*/  IMAD R4, R7, R14, R4 ;  /* 0x0000000e07047224 */ /* 0x000fe400078e0204 */
[--C-:B------:R-:W-:Y:S02]  /*0e20*/  @!P5 IMAD.IADD R5, R5, 0x1, -R10.reuse ;  /* 0x000000010505d824 */ /* 0x100fe400078e0a0a */
[----:B------:R-:W-:Y:S01]  /*0e30*/  @!P6 IMAD.IADD R11, R11, 0x1, -R10 ;  /* 0x000000010b0be824 */ /* 0x000fe200078e0a0a */
[----:B------:R-:W-:Y:S01]  /*0e40*/  ISETP.GT.U32.AND P5, PT, R7, R4, PT ;  /* 0x000000040700720c */ /* 0x000fe20003fa4070 */
[----:B------:R-:W-:Y:S01]  /*0e50*/  IMAD.HI.U32 R16, R3, R2, RZ ;  /* 0x0000000203107227 */ /* 0x000fe200078e00ff */
[----:B------:R-:W-:-:S03]  /*0e60*/  ISETP.GE.AND P6, PT, R21, RZ, PT ;  /* 0x000000ff1500720c */ /* 0x000fc60003fc6270 */
[----:B------:R-:W-:Y:S02]  /*0e70*/  IMAD.MOV R16, RZ, RZ, -R16 ;  /* 0x000000ffff107224 */ /* 0x000fe400078e0a10 */
[----:B------:R-:W-:Y:S01]  /*0e80*/  @!P1 IMAD.IADD R15, R15, 0x1, -R10 ;  /* 0x000000010f0f9824 */ /* 0x000fe200078e0a0a */
[----:B------:R-:W-:Y:S01]  /*0e90*/  IABS R10, R12 ;  /* 0x0000000c000a7213 */ /* 0x000fe20000000000 */
[C---:B------:R-:W-:Y:S01]  /*0ea0*/  IMAD R2, R7.reuse, R16, R2 ;  /* 0x0000001007027224 */ /* 0x040fe200078e0202 */
[----:B------:R-:W-:Y:S01]  /*0eb0*/  ISETP.GE.AND P1, PT, R12, RZ, PT ;  /* 0x000000ff0c00720c */ /* 0x000fe20003f26270 */
[----:B------:R-:W-:Y:S02]  /*0ec0*/  @!P4 IMAD.MOV R15, RZ, RZ, -R15 ;  /* 0x000000ffff0fc224 */ /* 0x000fe400078e0a0f */
[----:B------:R-:W-:Y:S01]  /*0ed0*/  @!P5 IMAD.IADD R4, R4, 0x1, -R7 ;  /* 0x000000010404d824 */ /* 0x000fe200078e0a07 */
[----:B------:R-:W-:Y:S01]  /*0ee0*/  ISETP.GT.U32.AND P4, PT, R7, R2, PT ;  /* 0x000000020700720c */ /* 0x000fe20003f84070 */
[----:B------:R-:W-:Y:S01]  /*0ef0*/  @!P6 IMAD.MOV R11, RZ, RZ, -R11 ;  /* 0x000000ffff0be224 */ /* 0x000fe200078e0a0b */
[----:B------:R-:W-:Y:S01]  /*0f00*/  ISETP.GE.AND P6, PT, R23, RZ, PT ;  /* 0x000000ff1700720c */ /* 0x000fe20003fc6270 */
[----:B------:R-:W-:Y:S01]  /*0f10*/  IMAD.HI.U32 R17, R3, R0, RZ ;  /* 0x0000000003117227 */ /* 0x000fe200078e00ff */
[----:B------:R-:W-:-:S03]  /*0f20*/  ISETP.GT.U32.AND P5, PT, R7, R4, PT ;  /* 0x000000040700720c */ /* 0x000fc60003fa4070 */
[----:B------:R-:W-:-:S04]  /*0f30*/  IMAD.HI.U32 R3, R3, R10, RZ ;  /* 0x0000000a03037227 */ /* 0x000fc800078e00ff */
[----:B------:R-:W-:Y:S02]  /*0f40*/  IMAD.MOV R17, RZ, RZ, -R17 ;  /* 0x000000ffff117224 */ /* 0x000fe400078e0a11 */
[----:B------:R-:W-:Y:S02]  /*0f50*/  IMAD.MOV R3, RZ, RZ, -R3 ;  /* 0x000000ffff037224 */ /* 0x000fe400078e0a03 */
[C---:B------:R-:W-:Y:S02]  /*0f60*/  IMAD R0, R7.reuse, R17, R0 ;  /* 0x0000001107007224 */ /* 0x040fe400078e0200 */
[C---:B------:R-:W-:Y:S01]  /*0f70*/  IMAD R10, R7.reuse, R3, R10 ;  /* 0x00000003070a7224 */ /* 0x040fe200078e020a */
[----:B------:R-:W-:Y:S01]  /*0f80*/  SHF.R.S32.HI R3, RZ, 0x6, R29 ;  /* 0x00000006ff037819 */ /* 0x000fe2000001141d */
[----:B------:R-:W-:Y:S01]  /*0f90*/  @!P6 IMAD.MOV R13, RZ, RZ, -R13 ;  /* 0x000000ffff0de224 */ /* 0x000fe200078e0a0d */
[----:B------:R-:W-:Y:S01]  /*0fa0*/  ISETP.GT.U32.AND P6, PT, R7, R0, PT ;  /* 0x000000000700720c */ /* 0x000fe20003fc4070 */
[--C-:B------:R-:W-:Y:S01]  /*0fb0*/  @!P4 IMAD.IADD R2, R2, 0x1, -R7.reuse ;  /* 0x000000010202c824 */ /* 0x100fe200078e0a07 */
[----:B------:R-:W-:Y:S01]  /*0fc0*/  SGXT R3, R3, 0x1 ;  /* 0x000000010303781a */ /* 0x000fe20000000200 */
[----:B------:R-:W-:Y:S01]  /*0fd0*/  @!P5 IMAD.IADD R4, R4, 0x1, -R7 ;  /* 0x000000010404d824 */ /* 0x000fe200078e0a07 */
[----:B------:R-:W-:Y:S01]  /*0fe0*/  ISETP.GT.U32.AND P5, PT, R7, R10, PT ;  /* 0x0000000a0700720c */ /* 0x000fe20003fa4070 */
[----:B------:R-:W-:Y:S01]  /*0ff0*/  IMAD.SHL.U32 R12, R29, 0x200, RZ ;  /* 0x000002001d0c7824 */ /* 0x000fe200078e00ff */
[----:B------:R-:W-:Y:S01]  /*1000*/  ISETP.GT.U32.AND P4, PT, R7, R2, PT ;  /* 0x000000020700720c */ /* 0x000fe20003f84070 */
[----:B------:R-:W-:Y:S01]  /*1010*/  @!P0 IMAD.MOV R4, RZ, RZ, -R4 ;  /* 0x000000ffff048224 */ /* 0x000fe200078e0a04 */
[----:B------:R-:W-:-:S04]  /*1020*/  LOP3.LUT R3, R3, 0x90, RZ, 0xc0, !PT ;  /* 0x0000009003037812 */ /* 0x000fc800078ec0ff */
[--C-:B------:R-:W-:Y:S01]  /*1030*/  LOP3.LUT R14, R3, 0x7e, R8.reuse, 0x78, !PT ;  /* 0x0000007e030e7812 */ /* 0x100fe200078e7808 */
[----:B------:R-:W-:Y:S01]  /*1040*/  @!P6 IMAD.IADD R0, R0, 0x1, -R7 ;  /* 0x000000010000e824 */ /* 0x000fe200078e0a07 */
[----:B------:R-:W-:-:S03]  /*1050*/  LOP3.LUT R3, R9, 0x30, R8, 0x78, !PT ;  /* 0x0000003009037812 */ /* 0x000fc600078e7808 */
[--C-:B------:R-:W-:Y:S01]  /*1060*/  @!P5 IMAD.IADD R10, R10, 0x1, -R7.reuse ;  /* 0x000000010a0ad824 */ /* 0x100fe200078e0a07 */
[C---:B------:R-:W-:Y:S01]  /*1070*/  ISETP.GT.U32.AND P6, PT, R7.reuse, R0, PT ;  /* 0x000000000700720c */ /* 0x040fe20003fc4070 */
[----:B------:R-:W-:Y:S01]  /*1080*/  @!P4 IMAD.IADD R2, R2, 0x1, -R7 ;  /* 0x000000010202c824 */ /* 0x000fe200078e0a07 */
[----:B------:R-:W-:Y:S01]  /*1090*/  ISETP.GE.AND P4, PT, R18, RZ, PT ;  /* 0x000000ff1200720c */ /* 0x000fe20003f86270 */
[----:B------:R0:W-:Y:S01]  /*10a0*/  STL [R1+0x6bc], R3 ;  /* 0x0006bc0301007387 */ /* 0x0001e20000100800 */
[----:B------:R-:W-:Y:S01]  /*10b0*/  ISETP.GT.U32.AND P5, PT, R7, R10, PT ;  /* 0x0000000a0700720c */ /* 0x000fe20003fa4070 */
[----:B------:R-:W-:Y:S01]  /*10c0*/  @!P3 IMAD.MOV R2, RZ, RZ, -R2 ;  /* 0x000000ffff02b224 */ /* 0x000fe200078e0a02 */
[----:B0-----:R-:W-:-:S07]  /*10d0*/  LOP3.LUT R3, R12, 0x2000, RZ, 0xc0, !PT ;  /* 0x000020000c037812 */ /* 0x001fce00078ec0ff */
[----:B------:R-:W-:Y:S01]  /*10e0*/  @!P6 IMAD.IADD R0, R0, 0x1, -R7 ;  /* 0x000000010000e824 */ /* 0x000fe200078e0a07 */
[----:B------:R-:W-:Y:S01]  /*10f0*/  ISETP.NE.AND P6, PT, RZ, c[0x0][0x178], PT ;  /* 0x00005e00ff007a0c */ /* 0x000fe20003fc5270 */
[----:B------:R-:W-:Y:S01]  /*1100*/  @!P4 IMAD.MOV R5, RZ, RZ, -R5 ;  /* 0x000000ffff05c224 */ /* 0x000fe200078e0a05 */
[----:B------:R-:W-:Y:S01]  /*1110*/  ISETP.NE.AND P4, PT, RZ, c[0x0][0x17c], PT ;  /* 0x00005f00ff007a0c */ /* 0x000fe20003f85270 */
[----:B------:R-:W-:Y:S01]  /*1120*/  IMAD.IADD R3, R3, 0x1, R6 ;  /* 0x0000000103037824 */ /* 0x000fe200078e0206 */
[----:B------:R-:W-:Y:S01]  /*1130*/  LOP3.LUT R6, RZ, c[0x0][0x178], RZ, 0x33, !PT ;  /* 0x00005e00ff067a12 */ /* 0x000fe200078e33ff */
[----:B------:R-:W-:Y:S02]  /*1140*/  @!P5 IMAD.IADD R10, R10, 0x1, -R7 ;  /* 0x000000010a0ad824 */ /* 0x000fe400078e0a07 */
[----:B------:R-:W-:Y:S01]  /*1150*/  @!P2 IMAD.MOV R0, RZ, RZ, -R0 ;  /* 0x000000ffff00a224 */ /* 0x000fe200078e0a00 */
[C---:B------:R-:W-:Y:S01]  /*1160*/  SEL R19, R6.reuse, R5, !P6 ;  /* 0x0000000506137207 */ /* 0x040fe20007000000 */
[----:B------:R-:W-:Y:S01]  /*1170*/  @!P1 IMAD.MOV R10, RZ, RZ, -R10 ;  /* 0x000000ffff0a9224 */ /* 0x000fe200078e0a0a */
[----:B------:R-:W-:Y:S01]  /*1180*/  LOP3.LUT R5, RZ, c[0x0][0x17c], RZ, 0x33, !PT ;  /* 0x00005f00ff057a12 */ /* 0x000fe200078e33ff */
[----:B------:R-:W-:Y:S01]  /*1190*/  IMAD.U32 R7, RZ, RZ, UR12 ;  /* 0x0000000cff077e24 */ /* 0x000fe2000f8e00ff */
[----:B------:R-:W-:-:S02]  /*11a0*/  SEL R23, R6, R11, !P6 ;  /* 0x0000000b06177207 */ /* 0x000fc40007000000 */
[C---:B-----5:R-:W-:Y:S02]  /*11b0*/  SEL R24, R5.reuse, R2, !P4 ;  /* 0x0000000205187207 */ /* 0x060fe40006000000 */
[C---:B------:R-:W-:Y:S02]  /*11c0*/  SEL R2, R5.reuse, R0, !P4 ;  /* 0x0000000005027207 */ /* 0x040fe40006000000 */
[C---:B------:R-:W-:Y:S02]  /*11d0*/  SEL R0, R5.reuse, R10, !P4 ;  /* 0x0000000a05007207 */ /* 0x040fe40006000000 */
[C---:B------:R-:W-:Y:S01]  /*11e0*/  SEL R22, R6.reuse, R15, !P6 ;  /* 0x0000000f06167207 */ /* 0x040fe20007000000 */
[----:B------:R0:W-:Y:S01]  /*11f0*/  STL [R1+0x8], R2 ;  /* 0x0000080201007387 */ /* 0x0001e20000100800 */
[----:B------:R-:W-:Y:S01]  /*1200*/  SEL R20, R6, R13, !P6 ;  /* 0x0000000d06147207 */ /* 0x000fe20007000000 */
[----:B------:R-:W-:Y:S01]  /*1210*/  IMAD.U32 R6, RZ, RZ, UR11 ;  /* 0x0000000bff067e24 */ /* 0x000fe2000f8e00ff */
[----:B------:R-:W-:Y:S01]  /*1220*/  SEL R26, R5, R4, !P4 ;  /* 0x00000004051a7207 */ /* 0x000fe20006000000 */
[----:B------:R1:W-:Y:S01]  /*1230*/  STL [R1+0x10], R0 ;  /* 0x0000100001007387 */ /* 0x0003e20000100800 */
[----:B------:R-:W-:Y:S01]  /*1240*/  LOP3.LUT R4, R29, 0x1f, RZ, 0xc0, !PT ;  /* 0x0000001f1d047812 */ /* 0x000fe200078ec0ff */
[----:B0-----:R-:W-:-:S02]  /*1250*/  IMAD.SHL.U32 R2, R28, 0x2, RZ ;  /* 0x000000021c027824 */ /* 0x001fc400078e00ff */
[----:B------:R-:W-:Y:S02]  /*1260*/  IMAD.U32 R8, RZ, RZ, UR13 ;  /* 0x0000000dff087e24 */ /* 0x000fe4000f8e00ff */
[----:B-1----:R-:W-:Y:S01]  /*1270*/  IMAD.MOV.U32 R0, RZ, RZ, c[0x0][0x180] ;  /* 0x00006000ff007624 */ /* 0x002fe200078e00ff */
[C---:B------:R-:W-:Y:S01]  /*1280*/  LOP3.LUT R5, R2.reuse, 0x20, RZ, 0x3c, !PT ;  /* 0x0000002002057812 */ /* 0x040fe200078e3cff */
[----:B------:R-:W-:Y:S01]  /*1290*/  IMAD.U32 R9, RZ, RZ, UR14 ;  /* 0x0000000eff097e24 */ /* 0x000fe2000f8e00ff */
[----:B------:R-:W-:Y:S01]  /*12a0*/  LOP3.LUT R5, R2, 0x50, RZ, 0x3c, !PT ;  /* 0x0000005002057812 */ /* 0x000fe200078e3cff */
[----:B------:R-:W-:Y:S01]  /*12b0*/  IMAD R28, R4, c[0x0][0x18c], RZ ;  /* 0x00006300041c7a24 */ /* 0x000fe200078e02ff */
[----:B------:R0:W-:Y:S01]  /*12c0*/  STL [R1+0x718], R0 ;  /* 0x0007180001007387 */ /* 0x0001e20000100800 */
[C---:B------:R-:W-:Y:S01]  /*12d0*/  LOP3.LUT R4, R2.reuse, 0x30, RZ, 0x3c, !PT ;  /* 0x0000003002047812 */ /* 0x040fe200078e3cff */
[----:B------:R-:W-:Y:S01]  /*12e0*/  IMAD R23, R23, c[0x0][0x184], RZ ;  /* 0x0000610017177a24 */ /* 0x000fe200078e02ff */
[----:B------:R-:W-:Y:S01]  /*12f0*/  LOP3.LUT R4, R2, 0x60, RZ, 0x3c, !PT ;  /* 0x0000006002047812 */ /* 0x000fe200078e3cff */
[----:B------:R-:W-:Y:S01]  /*1300*/  STL [R1+0x160], RZ ;  /* 0x000160ff01007387 */ /* 0x000fe20000100800 */
[----:B------:R-:W-:Y:S01]  /*1310*/  LEA R29, P0, R28, c[0x0][0x168], 0x1 ;  /* 0x00005a001c1d7a11 */ /* 0x000fe200078008ff */
[----:B------:R-:W-:-:S02]  /*1320*/  IMAD R22, R22, c[0x0][0x184], RZ ;  /* 0x0000610016167a24 */ /* 0x000fc400078e02ff */
[----:B------:R-:W-:Y:S01]  /*1330*/  STL [R1+0x164], RZ ;  /* 0x000164ff01007387 */ /* 0x000fe20000100800 */
[----:B------:R-:W-:Y:S01]  /*1340*/  IMAD R20, R20, c[0x0][0x184], RZ ;  /* 0x0000610014147a24 */ /* 0x000fe200078e02ff */
[C---:B0-----:R-:W-:Y:S01]  /*1350*/  LOP3.LUT R0, R2.reuse, 0x10, RZ, 0x3c, !PT ;  /* 0x0000001002007812 */ /* 0x041fe200078e3cff */
[----:B------:R-:W-:Y:S01]  /*1360*/  IMAD R19, R19, c[0x0][0x184], RZ ;  /* 0x0000610013137a24 */ /* 0x000fe200078e02ff */
[----:B------:R-:W-:Y:S01]  /*1370*/  STL [R1+0x168], RZ ;  /* 0x000168ff01007387 */ /* 0x000fe20000100800 */
[C---:B------:R-:W-:Y:S01]  /*1380*/  LOP3.LUT R0, R2.reuse, 0x40, RZ, 0x3c, !PT ;  /* 0x0000004002007812 */ /* 0x040fe200078e3cff */
[----:B------:R-:W-:Y:S01]  /*1390*/  IMAD.U32 R4, RZ, RZ, UR39 ;  /* 0x00000027ff047e24 */ /* 0x000fe2000f8e00ff */
[----:B------:R-:W-:Y:S01]  /*13a0*/  LOP3.LUT R0, R2, 0x70, RZ, 0x3c, !PT ;  /* 0x0000007002007812 */ /* 0x000fe200078e3cff */
[----:B------:R-:W-:Y:S01]  /*13b0*/  STL [R1+0x16c], RZ ;  /* 0x00016cff01007387 */ /* 0x000fe20000100800 */
[----:B------:R-:W-:-:S03]  /*13c0*/  IMAD.U32 R5, RZ, RZ, UR10 ;  /* 0x0000000aff057e24 */ /* 0x000fc6000f8e00ff */
[----:B------:R-:W-:Y:S04]  /*13d0*/  STL [R1+0x150], RZ ;  /* 0x000150ff01007387 */ /* 0x000fe80000100800 */
        /* <DEDUP_REMOVED lines=59> */
[----:B------:R0:W-:Y:S04]  /*1790*/  STL.64 [R1+0x708], R2 ;  /* 0x0007080201007387 */ /* 0x0001e80000100a00 */
[----:B------:R1:W-:Y:S01]  /*17a0*/  STL.64 [R1+0x728], R6 ;  /* 0x0007280601007387 */ /* 0x0003e20000100a00 */
[----:B------:R-:W-:-:S02]  /*17b0*/  IMAD.U32 R0, RZ, RZ, UR29 ;  /* 0x0000001dff007e24 */ /* 0x000fc4000f8e00ff */
[----:B0-----:R-:W-:Y:S02]  /*17c0*/  IMAD.U32 R2, RZ, RZ, UR28 ;  /* 0x0000001cff027e24 */ /* 0x001fe4000f8e00ff */
[----:B------:R-:W-:Y:S01]  /*17d0*/  IMAD.MOV.U32 R3, RZ, RZ, R14 ;  /* 0x000000ffff037224 */ /* 0x000fe200078e000e */
[----:B-1----:R-:W2:Y:S04]  /*17e0*/  LDL.LU R6, [R1+0x8] ;  /* 0x0000080001067983 */ /* 0x002ea80000300800 */
[----:B------:R-:W3:Y:S01]  /*17f0*/  LDL.LU R7, [R1+0x10] ;  /* 0x0000100001077983 */ /* 0x000ee20000300800 */
[----:B------:R-:W-:Y:S01]  /*1800*/  LEA.HI.X.SX32 R28, R28, c[0x0][0x16c], 0x1, P0 ;  /* 0x00005b001c1c7a11 */ /* 0x000fe200000f0eff */
[----:B------:R-:W-:Y:S02]  /*1810*/  IMAD.U32 R10, RZ, RZ, UR15 ;  /* 0x0000000fff0a7e24 */ /* 0x000fe4000f8e00ff */
[----:B------:R0:W-:Y:S01]  /*1820*/  STL.64 [R1+0x720], R8 ;  /* 0x0007200801007387 */ /* 0x0001e20000100a00 */
[----:B------:R-:W-:-:S02]  /*1830*/  IMAD.U32 R11, RZ, RZ, UR16 ;  /* 0x00000010ff0b7e24 */ /* 0x000fc4000f8e00ff */
[----:B------:R-:W-:Y:S02]  /*1840*/  IMAD.U32 R12, RZ, RZ, UR17 ;  /* 0x00000011ff0c7e24 */ /* 0x000fe4000f8e00ff */
[----:B------:R-:W-:Y:S02]  /*1850*/  IMAD.U32 R13, RZ, RZ, UR18 ;  /* 0x00000012ff0d7e24 */ /* 0x000fe4000f8e00ff */
[----:B------:R-:W-:Y:S02]  /*1860*/  IMAD.U32 R14, RZ, RZ, UR19 ;  /* 0x00000013ff0e7e24 */ /* 0x000fe4000f8e00ff */
[----:B------:R-:W-:Y:S02]  /*1870*/  IMAD.U32 R15, RZ, RZ, UR20 ;  /* 0x00000014ff0f7e24 */ /* 0x000fe4000f8e00ff */
[----:B------:R-:W-:Y:S02]  /*1880*/  IMAD.U32 R16, RZ, RZ, UR21 ;  /* 0x00000015ff107e24 */ /* 0x000fe4000f8e00ff */
[----:B0-----:R-:W-:-:S02]  /*1890*/  IMAD.U32 R8, RZ, RZ, UR27 ;  /* 0x0000001bff087e24 */ /* 0x001fc4000f8e00ff */
[----:B------:R-:W-:Y:S02]  /*18a0*/  IMAD.U32 R17, RZ, RZ, UR22 ;  /* 0x00000016ff117e24 */ /* 0x000fe4000f8e00ff */
[----:B------:R-:W-:Y:S01]  /*18b0*/  IMAD.U32 R18, RZ, RZ, UR23 ;  /* 0x00000017ff127e24 */ /* 0x000fe2000f8e00ff */
[----:B------:R0:W-:Y:S01]  /*18c0*/  STL [R1], R8 ;  /* 0x0000000801007387 */ /* 0x0001e20000100800 */
[----:B------:R-:W-:Y:S02]  /*18d0*/  IMAD.U32 R21, RZ, RZ, UR24 ;  /* 0x00000018ff157e24 */ /* 0x000fe4000f8e00ff */
[----:B------:R-:W-:Y:S01]  /*18e0*/  IMAD.U32 R25, RZ, RZ, UR25 ;  /* 0x00000019ff197e24 */ /* 0x000fe2000f8e00ff */
[----:B------:R1:W-:Y:S01]  /*18f0*/  STL [R1+0x4], R2 ;  /* 0x0000040201007387 */ /* 0x0003e20000100800 */
[----:B------:R-:W-:-:S03]  /*1900*/  IMAD.U32 R27, RZ, RZ, UR26 ;  /* 0x0000001aff1b7e24 */ /* 0x000fc6000f8e00ff */
[----:B------:R4:W-:Y:S01]  /*1910*/  STL [R1+0xc], R0 ;  /* 0x00000c0001007387 */ /* 0x0009e20000100800 */
[----:B0-----:R-:W-:Y:S02]  /*1920*/  IMAD.U32 R8, RZ, RZ, UR30 ;  /* 0x0000001eff087e24 */ /* 0x001fe4000f8e00ff */
[----:B-1----:R-:W-:-:S03]  /*1930*/  IMAD.U32 R2, RZ, RZ, UR31 ;  /* 0x0000001fff027e24 */ /* 0x002fc6000f8e00ff */
[----:B------:R0:W-:Y:S01]  /*1940*/  STL [R1+0x14], R8 ;  /* 0x0000140801007387 */ /* 0x0001e20000100800 */
[----:B----4-:R-:W-:-:S03]  /*1950*/  IMAD.U32 R0, RZ, RZ, UR32 ;  /* 0x00000020ff007e24 */ /* 0x010fc6000f8e00ff */
[----:B------:R1:W-:Y:S04]  /*1960*/  STL [R1+0x18], R2 ;  /* 0x0000180201007387 */ /* 0x0003e80000100800 */
        /* <DEDUP_REMOVED lines=12> */
[----:B------:R4:W-:Y:S01]  /*1a30*/  STL.64 [R1+0x710], R28 ;  /* 0x0007101c01007387 */ /* 0x0009e20000100a00 */
[----:B0-----:R-:W-:Y:S01]  /*1a40*/  IMAD.WIDE R8, R23, 0x2, RZ ;  /* 0x0000000217087825 */ /* 0x001fe200078e02ff */
[----:B-1----:R-:W-:-:S03]  /*1a50*/  LOP3.LUT R2, R3, 0x20, RZ, 0x3c, !PT ;  /* 0x0000002003027812 */ /* 0x002fc600078e3cff */
[----:B------:R-:W-:Y:S02]  /*1a60*/  IMAD R3, R26, c[0x0][0x190], RZ ;  /* 0x000064001a037a24 */ /* 0x000fe400078e02ff */
[----:B------:R0:W-:Y:S01]  /*1a70*/  STL [R1+0x700], R2 ;  /* 0x0007000201007387 */ /* 0x0001e20000100800 */
[----:B----4-:R-:W-:-:S03]  /*1a80*/  IMAD.WIDE R28, R22, 0x2, RZ ;  /* 0x00000002161c7825 */ /* 0x010fc600078e02ff */
[----:B------:R-:W-:Y:S01]  /*1a90*/  STL [R1+0x6d0], R3 ;  /* 0x0006d00301007387 */ /* 0x000fe20000100800 */
[----:B------:R-:W-:-:S04]  /*1aa0*/  IMAD.WIDE R22, R19, 0x2, RZ ;  /* 0x0000000213167825 */ /* 0x000fc800078e02ff */
[----:B0-----:R-:W-:-:S05]  /*1ab0*/  IMAD R2, R24, c[0x0][0x190], RZ ;  /* 0x0000640018027a24 */ /* 0x001fca00078e02ff */
[----:B------:R0:W-:Y:S04]  /*1ac0*/  STL [R1+0x6cc], R2 ;  /* 0x0006cc0201007387 */ /* 0x0001e80000100800 */
[----:B------:R-:W-:Y:S04]  /*1ad0*/  STL.64 [R1+0x1a8], R8 ;  /* 0x0001a80801007387 */ /* 0x000fe80000100a00 */
[----:B------:R-:W-:Y:S01]  /*1ae0*/  STL.64 [R1+0x1a0], R28 ;  /* 0x0001a01c01007387 */ /* 0x000fe20000100a00 */
[----:B0-----:R-:W-:-:S04]  /*1af0*/  IMAD.WIDE R2, R20, 0x2, RZ ;  /* 0x0000000214027825 */ /* 0x001fc800078e02ff */
[----:B--2---:R-:W-:Y:S02]  /*1b00*/  IMAD R6, R6, c[0x0][0x190], RZ ;  /* 0x0000640006067a24 */ /* 0x004fe400078e02ff */
[----:B---3--:R-:W-:-:S03]  /*1b10*/  IMAD R19, R7, c[0x0][0x190], RZ ;  /* 0x0000640007137a24 */ /* 0x008fc600078e02ff */
[----:B------:R0:W-:Y:S04]  /*1b20*/  STL [R1+0x6c8], R6 ;  /* 0x0006c80601007387 */ /* 0x0001e80000100800 */
[----:B------:R-:W-:Y:S04]  /*1b30*/  STL.64 [R1+0x198], R2 ;  /* 0x0001980201007387 */ /* 0x000fe80000100a00 */
[----:B------:R-:W-:Y:S01]  /*1b40*/  STL [R1+0x6c4], R19 ;  /* 0x0006c41301007387 */ /* 0x000fe20000100800 */
[----:B0-----:R-:W-:-:S03]  /*1b50*/  IMAD.WIDE R6, R4, 0x2, R8 ;  /* 0x0000000204067825 */ /* 0x001fc600078e0208 */
[----:B------:R-:W-:Y:S04]  /*1b60*/  STL.64 [R1+0x190], R22 ;  /* 0x0001901601007387 */ /* 0x000fe80000100a00 */
[----:B------:R0:W-:Y:S02]  /*1b70*/  STL.64 [R1+0x6b0], R6 ;  /* 0x0006b00601007387 */ /* 0x0001e40000100a00 */
[----:B0-----:R-:W-:-:S05]  /*1b80*/  IMAD.WIDE R6, R4, 0x2, R28 ;  /* 0x0000000204067825 */ /* 0x001fca00078e021c */
[----:B------:R0:W-:Y:S01]  /*1b90*/  STL.64 [R1+0x6a8], R6 ;  /* 0x0006a80601007387 */ /* 0x0001e20000100a00 */
[----:B------:R-:W-:-:S04]  /*1ba0*/  IMAD.WIDE R8, R5, 0x2, R8 ;  /* 0x0000000205087825 */ /* 0x000fc800078e0208 */
[----:B0-----:R-:W-:-:S05]  /*1bb0*/  IMAD.WIDE R6, R4, 0x2, R2 ;  /* 0x0000000204067825 */ /* 0x001fca00078e0202 */
[----:B------:R0:W-:Y:S02]  /*1bc0*/  STL.64 [R1+0x6a0], R6 ;  /* 0x0006a00601007387 */ /* 0x0001e40000100a00 */
[----:B0-----:R-:W-:-:S05]  /*1bd0*/  IMAD.WIDE R6, R4, 0x2, R22 ;  /* 0x0000000204067825 */ /* 0x001fca00078e0216 */
[----:B------:R0:W-:Y:S04]  /*1be0*/  STL.64 [R1+0x698], R6 ;  /* 0x0006980601007387 */ /* 0x0001e80000100a00 */
[----:B0-----:R-:W2:Y:S04]  /*1bf0*/  LDL.LU.64 R6, [R1+0x728] ;  /* 0x0007280001067983 */ /* 0x001ea80000300a00 */
[----:B------:R0:W-:Y:S02]  /*1c00*/  STL.64 [R1+0x690], R8 ;  /* 0x0006900801007387 */ /* 0x0001e40000100a00 */
[----:B0-----:R-:W-:-:S05]  /*1c10*/  IMAD.WIDE R8, R5, 0x2, R28 ;  /* 0x0000000205087825 */ /* 0x001fca00078e021c */
[----:B------:R0:W-:Y:S02]  /*1c20*/  STL.64 [R1+0x688], R8 ;  /* 0x0006880801007387 */ /* 0x0001e40000100a00 */
[----:B0-----:R-:W-:-:S05]  /*1c30*/  IMAD.WIDE R8, R5, 0x2, R2 ;  /* 0x0000000205087825 */ /* 0x001fca00078e0202 */
[----:B------:R0:W-:Y:S02]  /*1c40*/  STL.64 [R1+0x680], R8 ;  /* 0x0006800801007387 */ /* 0x0001e40000100a00 */
[----:B0-----:R-:W-:Y:S02]  /*1c50*/  IMAD.WIDE R8, R5, 0x2, R22 ;  /* 0x0000000205087825 */ /* 0x001fe400078e0216 */
[----:B------:R-:W2:Y:S04]  /*1c60*/  LDL.64 R4, [R1+0x1a8] ;  /* 0x0001a80001047983 */ /* 0x000ea80000100a00 */
[----:B------:R2:W-:Y:S02]  /*1c70*/  STL.64 [R1+0x678], R8 ;  /* 0x0006780801007387 */ /* 0x0005e40000100a00 */
[----:B--2---:R-:W-:-:S05]  /*1c80*/  IMAD.WIDE R8, R6, 0x2, R4 ;  /* 0x0000000206087825 */ /* 0x004fca00078e0204 */
[----:B------:R0:W-:Y:S02]  /*1c90*/  STL.64 [R1+0x670], R8 ;  /* 0x0006700801007387 */ /* 0x0001e40000100a00 */
[----:B0-----:R-:W-:-:S05]  /*1ca0*/  IMAD.WIDE R8, R6, 0x2, R28 ;  /* 0x0000000206087825 */ /* 0x001fca00078e021c */
        /* <DEDUP_REMOVED lines=10> */
[----:B------:R0:W-:Y:S04]  /*1d50*/  STL.64 [R1+0x640], R8 ;  /* 0x0006400801007387 */ /* 0x0001e80000100a00 */
[----:B0-----:R-:W2:Y:S01]  /*1d60*/  LDL.LU.64 R8, [R1+0x720] ;  /* 0x0007200001087983 */ /* 0x001ea20000300a00 */
[----:B------:R-:W-:-:S05]  /*1d70*/  IMAD.WIDE R6, R7, 0x2, R22 ;  /* 0x0000000207067825 */ /* 0x000fca00078e0216 */
        /* <DEDUP_REMOVED lines=13> */
[----:B0-----:R-:W-:-:S04]  /*1e50*/  IMAD.WIDE R6, R9, 0x2, R2 ;  /* 0x0000000209067825 */ /* 0x001fc800078e0202 */
[----:B------:R-:W-:Y:S01]  /*1e60*/  IMAD.WIDE R8, R9, 0x2, R22 ;  /* 0x0000000209087825 */ /* 0x000fe200078e0216 */
[----:B------:R0:W-:Y:S04]  /*1e70*/  STL.64 [R1+0x600], R6 ;  /* 0x0006000601007387 */ /* 0x0001e80000100a00 */
[----:B------:R1:W-:Y:S01]  /*1e80*/  STL.64 [R1+0x5f8], R8 ;  /* 0x0005f80801007387 */ /* 0x0003e20000100a00 */
[----:B0-----:R-:W-:-:S04]  /*1e90*/  IMAD.WIDE R6, R10, 0x2, R4 ;  /* 0x000000020a067825 */ /* 0x001fc800078e0204 */
[C---:B-1----:R-:W-:Y:S01]  /*1ea0*/  IMAD.WIDE R8, R10.reuse, 0x2, R28 ;  /* 0x000000020a087825 */ /* 0x042fe200078e021c */
[----:B------:R0:W-:Y:S04]  /*1eb0*/  STL.64 [R1+0x5f0], R6 ;  /* 0x0005f00601007387 */ /* 0x0001e80000100a00 */
[----:B------:R1:W-:Y:S01]  /*1ec0*/  STL.64 [R1+0x5e8], R8 ;  /* 0x0005e80801007387 */ /* 0x0003e20000100a00 */
[----:B0-----:R-:W-:-:S04]  /*1ed0*/  IMAD.WIDE R6, R10, 0x2, R2 ;  /* 0x000000020a067825 */ /* 0x001fc800078e0202 */
[----:B-1----:R-:W-:Y:S01]  /*1ee0*/  IMAD.WIDE R8, R10, 0x2, R22 ;  /* 0x000000020a087825 */ /* 0x002fe200078e0216 */
        /* <DEDUP_REMOVED lines=8> */
[----:B------:R0:W-:Y:S03]  /*1f70*/  STL.64 [R1+0x5c0], R6 ;  /* 0x0005c00601007387 */ /* 0x0001e60000100a00 */
[C---:B------:R-:W-:Y:S01]  /*1f80*/  IMAD.WIDE R10, R12.reuse, 0x2, R28 ;  /* 0x000000020c0a7825 */ /* 0x040fe200078e021c */
[----:B------:R1:W-:Y:S03]  /*1f90*/  STL.64 [R1+0x5b8], R8 ;  /* 0x0005b80801007387 */ /* 0x0003e60000100a00 */
[----:B0-----:R-:W-:-:S04]  /*1fa0*/  IMAD.WIDE R6, R12, 0x2, R4 ;  /* 0x000000020c067825 */ /* 0x001fc800078e0204 */
[C---:B-1----:R-:W-:Y:S01]  /*1fb0*/  IMAD.WIDE R8, R12.reuse, 0x2, R2 ;  /* 0x000000020c087825 */ /* 0x042fe200078e0202 */
[----:B------:R0:W-:Y:S04]  /*1fc0*/  STL.64 [R1+0x5b0], R6 ;  /* 0x0005b00601007387 */ /* 0x0001e80000100a00 */
[----:B------:R1:W-:Y:S04]  /*1fd0*/  STL.64 [R1+0x5a8], R10 ;  /* 0x0005a80a01007387 */ /* 0x0003e80000100a00 */
[----:B------:R2:W-:Y:S01]  /*1fe0*/  STL.64 [R1+0x5a0], R8 ;  /* 0x0005a00801007387 */ /* 0x0005e20000100a00 */
[----:B0-----:R-:W-:-:S04]  /*1ff0*/  IMAD.WIDE R6, R12, 0x2, R22 ;  /* 0x000000020c067825 */ /* 0x001fc800078e0216 */
[C---:B-1----:R-:W-:Y:S01]  /*2000*/  IMAD.WIDE R10, R13.reuse, 0x2, R4 ;  /* 0x000000020d0a7825 */ /* 0x042fe200078e0204 */
[----:B------:R0:W-:Y:S03]  /*2010*/  STL.64 [R1+0x598], R6 ;  /* 0x0005980601007387 */ /* 0x0001e60000100a00 */
[C---:B--2---:R-:W-:Y:S01]  /*2020*/  IMAD.WIDE R8, R13.reuse, 0x2, R28 ;  /* 0x000000020d087825 */ /* 0x044fe200078e021c */
[----:B------:R1:W-:Y:S04]  /*2030*/  STL.64 [R1+0x590], R10 ;  /* 0x0005900a01007387 */ /* 0x0003e80000100a00 */
[----:B------:R2:W-:Y:S01]  /*2040*/  STL.64 [R1+0x588], R8 ;  /* 0x0005880801007387 */ /* 0x0005e20000100a00 */
[----:B0-----:R-:W-:-:S04]  /*2050*/  IMAD.WIDE R6, R13, 0x2, R2 ;  /* 0x000000020d067825 */ /* 0x001fc800078e0202 */
[----:B-1----:R-:W-:Y:S01]  /*2060*/  IMAD.WIDE R10, R13, 0x2, R22 ;  /* 0x000000020d0a7825 */ /* 0x002fe200078e0216 */
[----:B------:R0:W-:Y:S03]  /*2070*/  STL.64 [R1+0x580], R6 ;  /* 0x0005800601007387 */ /* 0x0001e60000100a00 */
[C---:B--2---:R-:W-:Y:S01]  /*2080*/  IMAD.WIDE R8, R14.reuse, 0x2, R4 ;  /* 0x000000020e087825 */ /* 0x044fe200078e0204 */
[----:B------:R1:W-:Y:S04]  /*2090*/  STL.64 [R1+0x578], R10 ;  /* 0x0005780a01007387 */ /* 0x0003e80000100a00 */
[----:B------:R2:W-:Y:S01]  /*20a0*/  STL.64 [R1+0x570], R8 ;  /* 0x0005700801007387 */ /* 0x0005e20000100a00 */
[----:B0-----:R-:W-:-:S04]  /*20b0*/  IMAD.WIDE R6, R14, 0x2, R28 ;  /* 0x000000020e067825 */ /* 0x001fc800078e021c */
[C---:B-1----:R-:W-:Y:S01]  /*20c0*/  IMAD.WIDE R10, R14.reuse, 0x2, R2 ;  /* 0x000000020e0a7825 */ /* 0x042fe200078e0202 */
[----:B------:R0:W-:Y:S03]  /*20d0*/  STL.64 [R1+0x568], R6 ;  /* 0x0005680601007387 */ /* 0x0001e60000100a00 */
[----:B--2---:R-:W-:Y:S01]  /*20e0*/  IMAD.WIDE R8, R14, 0x2, R22 ;  /* 0x000000020e087825 */ /* 0x004fe200078e0216 */
[----:B------:R1:W-:Y:S04]  /*20f0*/  STL.64 [R1+0x560], R10 ;  /* 0x0005600a01007387 */ /* 0x0003e80000100a00 */
[----:B------:R2:W-:Y:S01]  /*2100*/  STL.64 [R1+0x558], R8 ;  /* 0x0005580801007387 */ /* 0x0005e20000100a00 */
[----:B0-----:R-:W-:-:S04]  /*2110*/  IMAD.WIDE R6, R15, 0x2, R4 ;  /* 0x000000020f067825 */ /* 0x001fc800078e0204 */
[C---:B-1----:R-:W-:Y:S01]  /*2120*/  IMAD.WIDE R10, R15.reuse, 0x2, R28 ;  /* 0x000000020f0a7825 */ /* 0x042fe200078e021c */
[----:B------:R0:W-:Y:S03]  /*2130*/  STL.64 [R1+0x550], R6 ;  /* 0x0005500601007387 */ /* 0x0001e60000100a00 */
[C---:B--2---:R-:W-:Y:S01]  /*2140*/  IMAD.WIDE R8, R15.reuse, 0x2, R2 ;  /* 0x000000020f087825 */ /* 0x044fe200078e0202 */
[----:B------:R1:W-:Y:S04]  /*2150*/  STL.64 [R1+0x548], R10 ;  /* 0x0005480a01007387 */ /* 0x0003e80000100a00 */
[----:B------:R-:W2:Y:S01]  /*2160*/  LDL.LU R24, [R1] ;  /* 0x0000000001187983 */ /* 0x000ea20000300800 */
[----:B0-----:R-:W-:-:S03]  /*2170*/  IMAD.WIDE R6, R15, 0x2, R22 ;  /* 0x000000020f067825 */ /* 0x001fc600078e0216 */
[----:B------:R0:W-:Y:S04]  /*2180*/  STL.64 [R1+0x540], R8 ;  /* 0x0005400801007387 */ /* 0x0001e80000100a00 */
[----:B------:R3:W-:Y:S01]  /*2190*/  STL.64 [R1+0x538], R6 ;  /* 0x0005380601007387 */ /* 0x0007e20000100a00 */
[----:B-1----:R-:W-:-:S04]  /*21a0*/  IMAD.WIDE R10, R16, 0x2, R2 ;  /* 0x00000002100a7825 */ /* 0x002fc800078e0202 */
[----:B0-----:R-:W-:-:S04]  /*21b0*/  IMAD.WIDE R8, R16, 0x2, R4 ;  /* 0x0000000210087825 */ /* 0x001fc800078e0204 */
[C---:B---3--:R-:W-:Y:S01]  /*21c0*/  IMAD.WIDE R6, R16.reuse, 0x2, R28 ;  /* 0x0000000210067825 */ /* 0x048fe200078e021c */
[----:B------:R0:W-:Y:S04]  /*21d0*/  STL.64 [R1+0x530], R8 ;  /* 0x0005300801007387 */ /* 0x0001e80000100a00 */
[----:B------:R1:W-:Y:S04]  /*21e0*/  STL.64 [R1+0x528], R6 ;  /* 0x0005280601007387 */ /* 0x0003e80000100a00 */
[----:B------:R3:W-:Y:S04]  /*21f0*/  STL.64 [R1+0x520], R10 ;  /* 0x0005200a01007387 */ /* 0x0007e80000100a00 */
[----:B------:R-:W4:Y:S01]  /*2200*/  LDL.LU R26, [R1+0x4] ;  /* 0x00000400011a7983 */ /* 0x000f220000300800 */
[----:B0-----:R-:W-:-:S04]  /*2210*/  IMAD.WIDE R8, R16, 0x2, R22 ;  /* 0x0000000210087825 */ /* 0x001fc800078e0216 */
[C---:B-1----:R-:W-:Y:S01]  /*2220*/  IMAD.WIDE R6, R17.reuse, 0x2, R4 ;  /* 0x0000000211067825 */ /* 0x042fe200078e0204 */
[----:B------:R0:W-:Y:S03]  /*2230*/  STL.64 [R1+0x518], R8 ;  /* 0x0005180801007387 */ /* 0x0001e60000100a00 */
[C---:B---3--:R-:W-:Y:S01]  /*2240*/  IMAD.WIDE R10, R17.reuse, 0x2, R2 ;  /* 0x00000002110a7825 */ /* 0x048fe200078e0202 */
[----:B------:R1:W-:Y:S03]  /*2250*/  STL.64 [R1+0x510], R6 ;  /* 0x0005100601007387 */ /* 0x0003e60000100a00 */
[----:B0-----:R-:W-:-:S04]  /*2260*/  IMAD.WIDE R8, R17, 0x2, R28 ;  /* 0x0000000211087825 */ /* 0x001fc800078e021c */
[----:B-1----:R-:W-:Y:S01]  /*2270*/  IMAD.WIDE R6, R17, 0x2, R22 ;  /* 0x0000000211067825 */ /* 0x002fe200078e0216 */
[----:B------:R0:W-:Y:S04]  /*2280*/  STL.64 [R1+0x508], R8 ;  /* 0x0005080801007387 */ /* 0x0001e80000100a00 */
[----:B------:R1:W-:Y:S01]  /*2290*/  STL.64 [R1+0x500], R10 ;  /* 0x0005000a01007387 */ /* 0x0003e20000100a00 */
[----:B0-----:R-:W-:-:S03]  /*22a0*/  IMAD.WIDE R8, R18, 0x2, R4 ;  /* 0x0000000212087825 */ /* 0x001fc600078e0204 */
[----:B-1----:R-:W3:Y:S04]  /*22b0*/  LDL.LU R10, [R1+0xc] ;  /* 0x00000c00010a7983 */ /* 0x002ee80000300800 */
[----:B------:R0:W-:Y:S04]  /*22c0*/  STL.64 [R1+0x4f8], R6 ;  /* 0x0004f80601007387 */ /* 0x0001e80000100a00 */
[----:B------:R1:W-:Y:S01]  /*22d0*/  STL.64 [R1+0x4f0], R8 ;  /* 0x0004f00801007387 */ /* 0x0003e20000100a00 */
[----:B------:R-:W-:-:S04]  /*22e0*/  IMAD.WIDE R12, R18, 0x2, R22 ;  /* 0x00000002120c7825 */ /* 0x000fc800078e0216 */
[----:B0-----:R-:W-:-:S04]  /*22f0*/  IMAD.WIDE R6, R18, 0x2, R28 ;  /* 0x0000000212067825 */ /* 0x001fc800078e021c */
[----:B-1----:R-:W-:Y:S01]  /*2300*/  IMAD.WIDE R8, R18, 0x2, R2 ;  /* 0x0000000212087825 */ /* 0x002fe200078e0202 */
[----:B------:R0:W-:Y:S04]  /*2310*/  STL.64 [R1+0x4e8], R6 ;  /* 0x0004e80601007387 */ /* 0x0001e80000100a00 */
[----:B------:R1:W-:Y:S01]  /*2320*/  STL.64 [R1+0x4e0], R8 ;  /* 0x0004e00801007387 */ /* 0x0003e20000100a00 */
[----:B------:R-:W-:-:S04]  /*2330*/  IMAD.WIDE R14, R21, 0x2, R28 ;  /* 0x00000002150e7825 */ /* 0x000fc800078e021c */
[C---:B0-----:R-:W-:Y:S01]  /*2340*/  IMAD.WIDE R6, R21.reuse, 0x2, R4 ;  /* 0x0000000215067825 */ /* 0x041fe200078e0204 */
[----:B-1----:R-:W3:Y:S04]  /*2350*/  LDL.LU R9, [R1+0x14] ;  /* 0x0000140001097983 */ /* 0x002ee80000300800 */
[----:B------:R-:W-:Y:S04]  /*2360*/  STL.64 [R1+0x4d8], R12 ;  /* 0x0004d80c01007387 */ /* 0x000fe80000100a00 */
[----:B------:R0:W-:Y:S04]  /*2370*/  STL.64 [R1+0x4d0], R6 ;  /* 0x0004d00601007387 */ /* 0x0001e80000100a00 */
[----:B------:R1:W-:Y:S04]  /*2380*/  STL.64 [R1+0x4c8], R14 ;  /* 0x0004c80e01007387 */ /* 0x0003e80000100a00 */
[----:B------:R-:W3:Y:S01]  /*2390*/  LDL.LU R8, [R1+0x18] ;  /* 0x0000180001087983 */ /* 0x000ee20000300800 */
[----:B0-----:R-:W-:-:S04]  /*23a0*/  IMAD.WIDE R6, R21, 0x2, R2 ;  /* 0x0000000215067825 */ /* 0x001fc800078e0202 */
[----:B------:R-:W-:Y:S01]  /*23b0*/  IMAD.WIDE R12, R21, 0x2, R22 ;  /* 0x00000002150c7825 */ /* 0x000fe200078e0216 */
[----:B------:R0:W-:Y:S03]  /*23c0*/  STL.64 [R1+0x4c0], R6 ;  /* 0x0004c00601007387 */ /* 0x0001e60000100a00 */
[C---:B-1----:R-:W-:Y:S01]  /*23d0*/  IMAD.WIDE R14, R25.reuse, 0x2, R28 ;  /* 0x00000002190e7825 */ /* 0x042fe200078e021c */
[----:B------:R1:W-:Y:S03]  /*23e0*/  STL.64 [R1+0x4b8], R12 ;  /* 0x0004b80c01007387 */ /* 0x0003e60000100a00 */
[----:B0-----:R-:W-:-:S04]  /*23f0*/  IMAD.WIDE R6, R25, 0x2, R4 ;  /* 0x0000000219067825 */ /* 0x001fc800078e0204 */
[C---:B-1----:R-:W-:Y:S01]  /*2400*/  IMAD.WIDE R12, R25.reuse, 0x2, R2 ;  /* 0x00000002190c7825 */ /* 0x042fe200078e0202 */
[----:B------:R0:W-:Y:S03]  /*2410*/  STL.64 [R1+0x4b0], R6 ;  /* 0x0004b00601007387 */ /* 0x0001e60000100a00 */
[----:B------:R-:W-:Y:S01]  /*2420*/  IMAD.WIDE R16, R25, 0x2, R22 ;  /* 0x0000000219107825 */ /* 0x000fe200078e0216 */
[----:B0-----:R-:W3:Y:S04]  /*2430*/  LDL.LU R7, [R1+0x1c] ;  /* 0x00001c0001077983 */ /* 0x001ee80000300800 */
[----:B------:R0:W-:Y:S04]  /*2440*/  STL.64 [R1+0x4a8], R14 ;  /* 0x0004a80e01007387 */ /* 0x0001e80000100a00 */
[----:B------:R1:W-:Y:S04]  /*2450*/  STL.64 [R1+0x4a0], R12 ;  /* 0x0004a00c01007387 */ /* 0x0003e80000100a00 */
[----:B------:R1:W-:Y:S01]  /*2460*/  STL.64 [R1+0x498], R16 ;  /* 0x0004981001007387 */ /* 0x0003e20000100a00 */
[----:B0-----:R-:W-:-:S03]  /*2470*/  IMAD.WIDE R14, R27, 0x2, R4 ;  /* 0x000000021b0e7825 */ /* 0x001fc600078e0204 */
[----:B------:R-:W3:Y:S01]  /*2480*/  LDL.LU R6, [R1+0x20] ;  /* 0x0000200001067983 */ /* 0x000ee20000300800 */
[----:B-1----:R-:W-:-:S03]  /*2490*/  IMAD.WIDE R12, R27, 0x2, R28 ;  /* 0x000000021b0c7825 */ /* 0x002fc600078e021c */
[----:B------:R0:W-:Y:S01]  /*24a0*/  STL.64 [R1+0x490], R14 ;  /* 0x0004900e01007387 */ /* 0x0001e20000100a00 */
[----:B------:R-:W-:-:S03]  /*24b0*/  IMAD.WIDE R16, R27, 0x2, R2 ;  /* 0x000000021b107825 */ /* 0x000fc600078e0202 */
[----:B------:R2:W-:Y:S04]  /*24c0*/  STL.64 [R1+0x488], R12 ;  /* 0x0004880c01007387 */ /* 0x0005e80000100a00 */
[----:B------:R1:W-:Y:S01]  /*24d0*/  STL.64 [R1+0x480], R16 ;  /* 0x0004801001007387 */ /* 0x0003e20000100a00 */
[----:B0-----:R-:W-:-:S03]  /*24e0*/  IMAD.WIDE R14, R27, 0x2, R22 ;  /* 0x000000021b0e7825 */ /* 0x001fc600078e0216 */
[----:B------:R-:W3:Y:S04]  /*24f0*/  LDL.LU R19, [R1+0x24] ;  /* 0x0000240001137983 */ /* 0x000ee80000300800 */
[----:B------:R0:W-:Y:S01]  /*2500*/  STL.64 [R1+0x478], R14 ;  /* 0x0004780e01007387 */ /* 0x0001e20000100a00 */
[----:B--2---:R-:W-:-:S04]  /*2510*/  IMAD.WIDE R12, R24, 0x2, R4 ;  /* 0x00000002180c7825 */ /* 0x004fc800078e0204 */
[C---:B-1----:R-:W-:Y:S01]  /*2520*/  IMAD.WIDE R16, R24.reuse, 0x2, R28 ;  /* 0x0000000218107825 */ /* 0x042fe200078e021c */
[----:B------:R1:W-:Y:S04]  /*2530*/  STL.64 [R1+0x470], R12 ;  /* 0x0004700c01007387 */ /* 0x0003e80000100a00 */
[----:B------:R4:W-:Y:S01]  /*2540*/  STL.64 [R1+0x468], R16 ;  /* 0x0004681001007387 */ /* 0x0009e20000100a00 */
[----:B0-----:R-:W-:-:S03]  /*2550*/  IMAD.WIDE R14, R24, 0x2, R2 ;  /* 0x00000002180e7825 */ /* 0x001fc600078e0202 */
[----:B------:R-:W2:Y:S01]  /*2560*/  LDL.LU R20, [R1+0x28] ;  /* 0x0000280001147983 */ /* 0x000ea20000300800 */
[----:B-1----:R-:W-:-:S03]  /*2570*/  IMAD.WIDE R12, R24, 0x2, R22 ;  /* 0x00000002180c7825 */ /* 0x002fc600078e0216 */
[----:B------:R0:W-:Y:S04]  /*2580*/  STL.64 [R1+0x460], R14 ;  /* 0x0004600e01007387 */ /* 0x0001e80000100a00 */
[----:B------:R1:W-:Y:S01]  /*2590*/  STL.64 [R1+0x458], R12 ;  /* 0x0004580c01007387 */ /* 0x0003e20000100a00 */
[----:B----4-:R-:W-:-:S04]  /*25a0*/  IMAD.WIDE R16, R26, 0x2, R4 ;  /* 0x000000021a107825 */ /* 0x010fc800078e0204 */
[C---:B0-----:R-:W-:Y:S01]  /*25b0*/  IMAD.WIDE R14, R26.reuse, 0x2, R28 ;  /* 0x000000021a0e7825 */ /* 0x041fe200078e021c */
[----:B------:R0:W-:Y:S03]  /*25c0*/  STL.64 [R1+0x450], R16 ;  /* 0x0004501001007387 */ /* 0x0001e60000100a00 */
[C---:B-1----:R-:W-:Y:S01]  /*25d0*/  IMAD.WIDE R12, R26.reuse, 0x2, R2 ;  /* 0x000000021a0c7825 */ /* 0x042fe200078e0202 */
[----:B------:R-:W4:Y:S04]  /*25e0*/  LDL.LU R24, [R1+0x2c] ;  /* 0x00002c0001187983 */ /* 0x000f280000300800 */
[----:B------:R3:W-:Y:S01]  /*25f0*/  STL.64 [R1+0x448], R14 ;  /* 0x0004480e01007387 */ /* 0x0007e20000100a00 */
[----:B0-----:R-:W-:-:S03]  /*2600*/  IMAD.WIDE R16, R26, 0x2, R22 ;  /* 0x000000021a107825 */ /* 0x001fc600078e0216 */
[----:B------:R0:W-:Y:S04]  /*2610*/  STL.64 [R1+0x440], R12 ;  /* 0x0004400c01007387 */ /* 0x0001e80000100a00 */
[----:B------:R-:W-:Y:S04]  /*2620*/  STL.64 [R1+0x438], R16 ;  /* 0x0004381001007387 */ /* 0x000fe80000100a00 */
[----:B------:R-:W4:Y:S01]  /*2630*/  LDL.LU R26, [R1+0x50] ;  /* 0x00005000011a7983 */ /* 0x000f220000300800 */
[----:B---3--:R-:W-:-:S04]  /*2640*/  IMAD.WIDE R14, R10, 0x2, R4 ;  /* 0x000000020a0e7825 */ /* 0x008fc800078e0204 */
[C---:B0-----:R-:W-:Y:S01]  /*2650*/  IMAD.WIDE R12, R10.reuse, 0x2, R28 ;  /* 0x000000020a0c7825 */ /* 0x041fe200078e021c */
[----:B------:R0:W-:Y:S04]  /*2660*/  STL.64 [R1+0x430], R14 ;  /* 0x0004300e01007387 */ /* 0x0001e80000100a00 */
[----:B------:R1:W-:Y:S01]  /*2670*/  STL.64 [R1+0x428], R12 ;  /* 0x0004280c01007387 */ /* 0x0003e20000100a00 */
[----:B0-----:R-:W-:-:S04]  /*2680*/  IMAD.WIDE R14, R10, 0x2, R2 ;  /* 0x000000020a0e7825 */ /* 0x001fc800078e0202 */
[----:B-1----:R-:W-:Y:S01]  /*2690*/  IMAD.WIDE R12, R10, 0x2, R22 ;  /* 0x000000020a0c7825 */ /* 0x002fe200078e0216 */
[----:B------:R0:W-:Y:S04]  /*26a0*/  STL.64 [R1+0x420], R14 ;  /* 0x0004200e01007387 */ /* 0x0001e80000100a00 */
[----:B------:R1:W-:Y:S01]  /*26b0*/  STL.64 [R1+0x418], R12 ;  /* 0x0004180c01007387 */ /* 0x0003e20000100a00 */
[----:B------:R-:W-:-:S04]  /*26c0*/  IMAD.WIDE R10, R9, 0x2, R4 ;  /* 0x00000002090a7825 */ /* 0x000fc800078e0204 */
[C---:B0-----:R-:W-:Y:S01]  /*26d0*/  IMAD.WIDE R14, R9.reuse, 0x2, R28 ;  /* 0x00000002090e7825 */ /* 0x041fe200078e021c */
[----:B------:R0:W-:Y:S03]  /*26e0*/  STL.64 [R1+0x410], R10 ;  /* 0x0004100a01007387 */ /* 0x0001e60000100a00 */
[C---:B-1----:R-:W-:Y:S01]  /*26f0*/  IMAD.WIDE R12, R9.reuse, 0x2, R2 ;  /* 0x00000002090c7825 */ /* 0x042fe200078e0202 */
[----:B------:R1:W-:Y:S04]  /*2700*/  STL.64 [R1+0x408], R14 ;  /* 0x0004080e01007387 */ /* 0x0003e80000100a00 */
[----:B------:R3:W-:Y:S01]  /*2710*/  STL.64 [R1+0x400], R12 ;  /* 0x0004000c01007387 */ /* 0x0007e20000100a00 */
[----:B0-----:R-:W-:-:S04]  /*2720*/  IMAD.WIDE R10, R9, 0x2, R22 ;  /* 0x00000002090a7825 */ /* 0x001fc800078e0216 */
[C---:B-1----:R-:W-:Y:S01]  /*2730*/  IMAD.WIDE R14, R8.reuse, 0x2, R4 ;  /* 0x00000002080e7825 */ /* 0x042fe200078e0204 */
[----:B------:R0:W-:Y:S03]  /*2740*/  STL.64 [R1+0x3f8], R10 ;  /* 0x0003f80a01007387 */ /* 0x0001e60000100a00 */
[C---:B---3--:R-:W-:Y:S01]  /*2750*/  IMAD.WIDE R12, R8.reuse, 0x2, R28 ;  /* 0x00000002080c7825 */ /* 0x048fe200078e021c */
[----:B------:R-:W-:Y:S04]  /*2760*/  STL.64 [R1+0x3f0], R14 ;  /* 0x0003f00e01007387 */ /* 0x000fe80000100a00 */
[----:B------:R1:W-:Y:S01]  /*2770*/  STL.64 [R1+0x3e8], R12 ;  /* 0x0003e80c01007387 */ /* 0x0003e20000100a00 */
[----:B0-----:R-:W-:-:S04]  /*2780*/  IMAD.WIDE R10, R8, 0x2, R2 ;  /* 0x00000002080a7825 */ /* 0x001fc800078e0202 */
[----:B------:R-:W-:Y:S01]  /*2790*/  IMAD.WIDE R8, R8, 0x2, R22 ;  /* 0x0000000208087825 */ /* 0x000fe200078e0216 */
[----:B------:R0:W-:Y:S04]  /*27a0*/  STL.64 [R1+0x3e0], R10 ;  /* 0x0003e00a01007387 */ /* 0x0001e80000100a00 */
[----:B------:R3:W-:Y:S01]  /*27b0*/  STL.64 [R1+0x3d8], R8 ;  /* 0x0003d80801007387 */ /* 0x0007e20000100a00 */
[----:B-1----:R-:W-:-:S04]  /*27c0*/  IMAD.WIDE R12, R7, 0x2, R4 ;  /* 0x00000002070c7825 */ /* 0x002fc800078e0204 */
[C---:B0-----:R-:W-:Y:S01]  /*27d0*/  IMAD.WIDE R10, R7.reuse, 0x2, R28 ;  /* 0x00000002070a7825 */ /* 0x041fe200078e021c */
[----:B------:R0:W-:Y:S03]  /*27e0*/  STL.64 [R1+0x3d0], R12 ;  /* 0x0003d00c01007387 */ /* 0x0001e60000100a00 */
[C---:B---3--:R-:W-:Y:S01]  /*27f0*/  IMAD.WIDE R8, R7.reuse, 0x2, R2 ;  /* 0x0000000207087825 */ /* 0x048fe200078e0202 */
[----:B------:R1:W-:Y:S04]  /*2800*/  STL.64 [R1+0x3c8], R10 ;  /* 0x0003c80a01007387 */ /* 0x0003e80000100a00 */
[----:B------:R3:W-:Y:S01]  /*2810*/  STL.64 [R1+0x3c0], R8 ;  /* 0x0003c00801007387 */ /* 0x0007e20000100a00 */
[----:B0-----:R-:W-:-:S04]  /*2820*/  IMAD.WIDE R12, R7, 0x2, R22 ;  /* 0x00000002070c7825 */ /* 0x001fc800078e0216 */
[C---:B-1----:R-:W-:Y:S01]  /*2830*/  IMAD.WIDE R10, R6.reuse, 0x2, R4 ;  /* 0x00000002060a7825 */ /* 0x042fe200078e0204 */
[----:B------:R0:W-:Y:S03]  /*2840*/  STL.64 [R1+0x3b8], R12 ;  /* 0x0003b80c01007387 */ /* 0x0001e60000100a00 */
[C---:B---3--:R-:W-:Y:S01]  /*2850*/  IMAD.WIDE R8, R6.reuse, 0x2, R28 ;  /* 0x0000000206087825 */ /* 0x048fe200078e021c */
[----:B------:R1:W-:Y:S04]  /*2860*/  STL.64 [R1+0x3b0], R10 ;  /* 0x0003b00a01007387 */ /* 0x0003e80000100a00 */
[----:B------:R3:W-:Y:S01]  /*2870*/  STL.64 [R1+0x3a8], R8 ;  /* 0x0003a80801007387 */ /* 0x0007e20000100a00 */
[----:B0-----:R-:W-:-:S04]  /*2880*/  IMAD.WIDE R12, R6, 0x2, R2 ;  /* 0x00000002060c7825 */ /* 0x001fc800078e0202 */
[----:B-1----:R-:W-:Y:S01]  /*2890*/  IMAD.WIDE R10, R6, 0x2, R22 ;  /* 0x00000002060a7825 */ /* 0x002fe200078e0216 */
[----:B------:R-:W-:Y:S03]  /*28a0*/  STL.64 [R1+0x3a0], R12 ;  /* 0x0003a00c01007387 */ /* 0x000fe60000100a00 */
[C---:B---3--:R-:W-:Y:S01]  /*28b0*/  IMAD.WIDE R8, R19.reuse, 0x2, R4 ;  /* 0x0000000213087825 */ /* 0x048fe200078e0204 */
[----:B------:R0:W-:Y:S03]  /*28c0*/  STL.64 [R1+0x398], R10 ;  /* 0x0003980a01007387 */ /* 0x0001e60000100a00 */
[C---:B------:R-:W-:Y:S01]  /*28d0*/  IMAD.WIDE R6, R19.reuse, 0x2, R28 ;  /* 0x0000000213067825 */ /* 0x040fe200078e021c */
[----:B------:R1:W-:Y:S04]  /*28e0*/  STL.64 [R1+0x390], R8 ;  /* 0x0003900801007387 */ /* 0x0003e80000100a00 */
[----:B------:R2:W-:Y:S01]  /*28f0*/  STL.64 [R1+0x388], R6 ;  /* 0x0003880601007387 */ /* 0x0005e20000100a00 */
[----:B0-----:R-:W-:-:S04]  /*2900*/  IMAD.WIDE R10, R19, 0x2, R2 ;  /* 0x00000002130a7825 */ /* 0x001fc800078e0202 */
[----:B-1----:R-:W-:Y:S01]  /*2910*/  IMAD.WIDE R8, R19, 0x2, R22 ;  /* 0x0000000213087825 */ /* 0x002fe200078e0216 */
[----:B------:R0:W-:Y:S04]  /*2920*/  STL.64 [R1+0x380], R10 ;  /* 0x0003800a01007387 */ /* 0x0001e80000100a00 */
[----:B------:R1:W-:Y:S01]  /*2930*/  STL.64 [R1+0x378], R8 ;  /* 0x0003780801007387 */ /* 0x0003e20000100a00 */
[----:B------:R-:W-:Y:S01]  /*2940*/  ULDC.64 UR4, c[0x0][0x160] ;  /* 0x0000580000047ab9 */ /* 0x000fe20000000a00 */
[----:B--2---:R-:W-:-:S04]  /*2950*/  IMAD.WIDE R6, R20, 0x2, R4 ;  /* 0x0000000214067825 */ /* 0x004fc800078e0204 */
[C---:B0-----:R-:W-:Y:S01]  /*2960*/  IMAD.WIDE R10, R20.reuse, 0x2, R28 ;  /* 0x00000002140a7825 */ /* 0x041fe200078e021c */
[----:B------:R0:W-:Y:S03]  /*2970*/  STL.64 [R1+0x370], R6 ;  /* 0x0003700601007387 */ /* 0x0001e60000100a00 */
[C---:B-1----:R-:W-:Y:S01]  /*2980*/  IMAD.WIDE R8, R20.reuse, 0x2, R2 ;  /* 0x0000000214087825 */ /* 0x042fe200078e0202 */
[----:B------:R4:W-:Y:S04]  /*2990*/  STL.64 [R1+0x368], R10 ;  /* 0x0003680a01007387 */ /* 0x0009e80000100a00 */
[----:B------:R1:W-:Y:S01]  /*29a0*/  STL.64 [R1+0x360], R8 ;  /* 0x0003600801007387 */ /* 0x0003e20000100a00 */
[----:B0-----:R-:W-:-:S05]  /*29b0*/  IMAD.WIDE R6, R20, 0x2, R22 ;  /* 0x0000000214067825 */ /* 0x001fca00078e0216 */
[----:B------:R0:W-:Y:S01]  /*29c0*/  STL.64 [R1+0x358], R6 ;  /* 0x0003580601007387 */ /* 0x0001e20000100a00 */
[----:B----4-:R-:W-:-:S04]  /*29d0*/  IMAD.WIDE R10, R24, 0x2, R4 ;  /* 0x00000002180a7825 */ /* 0x010fc800078e0204 */
[C---:B-1----:R-:W-:Y:S01]  /*29e0*/  IMAD.WIDE R8, R24.reuse, 0x2, R28 ;  /* 0x0000000218087825 */ /* 0x042fe200078e021c */
[----:B------:R1:W-:Y:S03]  /*29f0*/  STL.64 [R1+0x350], R10 ;  /* 0x0003500a01007387 */ /* 0x0003e60000100a00 */
[C---:B0-----:R-:W-:Y:S01]  /*2a00*/  IMAD.WIDE R6, R24.reuse, 0x2, R2 ;  /* 0x0000000218067825 */ /* 0x041fe200078e0202 */
[----:B------:R0:W-:Y:S04]  /*2a10*/  STL.64 [R1+0x348], R8 ;  /* 0x0003480801007387 */ /* 0x0001e80000100a00 */
[----:B------:R2:W-:Y:S01]  /*2a20*/  STL.64 [R1+0x340], R6 ;  /* 0x0003400601007387 */ /* 0x0005e20000100a00 */
[----:B-1----:R-:W-:-:S04]  /*2a30*/  IMAD.WIDE R10, R24, 0x2, R22 ;  /* 0x00000002180a7825 */ /* 0x002fc800078e0216 */
[C---:B0-----:R-:W-:Y:S01]  /*2a40*/  IMAD.WIDE R8, R26.reuse, 0x2, R4 ;  /* 0x000000021a087825 */ /* 0x041fe200078e0204 */
        /* <DEDUP_REMOVED lines=8> */
[----:B------:R-:W-:Y:S04]  /*2ad0*/  STL.64 [R1+0x318], R8 ;  /* 0x0003180801007387 */ /* 0x000fe80000100a00 */
[----:B------:R1:W-:Y:S01]  /*2ae0*/  STL.64 [R1+0x310], R6 ;  /* 0x0003100601007387 */ /* 0x0003e20000100a00 */
[----:B0-----:R-:W-:-:S04]  /*2af0*/  IMAD.WIDE R10, R0, 0x2, R28 ;  /* 0x00000002000a7825 */ /* 0x001fc800078e021c */
[----:B------:R-:W-:Y:S01]  /*2b00*/  IMAD.MOV.U32 R26, RZ, RZ, c[0x0][0x188] ;  /* 0x00006200ff1a7624 */ /* 0x000fe200078e00ff */
[----:B------:R-:W-:Y:S01]  /*2b10*/  STL.64 [R1+0x308], R10 ;  /* 0x0003080a01007387 */ /* 0x000fe20000100a00 */
[----:B-1----:R-:W-:-:S04]  /*2b20*/  IMAD.WIDE R6, R0, 0x2, R2 ;  /* 0x0000000200067825 */ /* 0x002fc800078e0202 */
[----:B------:R-:W-:Y:S02]  /*2b30*/  IMAD.WIDE R8, R0, 0x2, R22 ;  /* 0x0000000200087825 */ /* 0x000fe400078e0216 */
[----:B------:R0:W5:Y:S04]  /*2b40*/  LDL.LU R0, [R1+0x718] ;  /* 0x0007180001007983 */ /* 0x0001680000300800 */
[----:B------:R1:W-:Y:S04]  /*2b50*/  STL.64 [R1+0x300], R6 ;  /* 0x0003000601007387 */ /* 0x0003e80000100a00 */
[----:B------:R-:W-:Y:S01]  /*2b60*/  STL.64 [R1+0x2f8], R8 ;  /* 0x0002f80801007387 */ /* 0x000fe20000100a00 */
[----:B-1----:R-:W-:-:S04]  /*2b70*/  IMAD.WIDE R6, R26, 0x2, R4 ;  /* 0x000000021a067825 */ /* 0x002fc800078e0204 */
[C---:B------:R-:W-:Y:S02]  /*2b80*/  IMAD.WIDE R4, R26.reuse, 0x2, R28 ;  /* 0x000000021a047825 */ /* 0x040fe400078e021c */
[----:B------:R0:W5:Y:S04]  /*2b90*/  LDL.LU.64 R28, [R1+0x710] ;  /* 0x00071000011c7983 */ /* 0x0001680000300a00 */
[----:B------:R1:W-:Y:S02]  /*2ba0*/  STL.64 [R1+0x2f0], R6 ;  /* 0x0002f00601007387 */ /* 0x0003e40000100a00 */
[C---:B-1----:R-:W-:Y:S02]  /*2bb0*/  IMAD.WIDE R6, R26.reuse, 0x2, R2 ;  /* 0x000000021a067825 */ /* 0x042fe400078e0202 */
[----:B------:R0:W5:Y:S04]  /*2bc0*/  LDL.LU.64 R2, [R1+0x708] ;  /* 0x0007080001027983 */ /* 0x0001680000300a00 */
[----:B------:R1:W-:Y:S04]  /*2bd0*/  STL.64 [R1+0x2e8], R4 ;  /* 0x0002e80401007387 */ /* 0x0003e80000100a00 */
[----:B------:R0:W-:Y:S01]  /*2be0*/  STL.64 [R1+0x2e0], R6 ;  /* 0x0002e00601007387 */ /* 0x0001e20000100a00 */
[----:B-1----:R-:W-:-:S05]  /*2bf0*/  IMAD.WIDE R4, R26, 0x2, R22 ;  /* 0x000000021a047825 */ /* 0x002fca00078e0216 */
[----:B------:R0:W-:Y:S02]  /*2c00*/  STL.64 [R1+0x2d8], R4 ;  /* 0x0002d80401007387 */ /* 0x0001e40000100a00 */
.L_x_2:
[----:B------:R-:W-:Y:S04]  /*2c10*/  STL.64 [R1+0xa28], R26 ;  /* 0x000a281a01007387 */ /* 0x000fe80000100a00 */
[----:B------:R-:W-:Y:S04]  /*2c20*/  STL [R1+0xa50], R26 ;  /* 0x000a501a01007387 */ /* 0x000fe80000100800 */
[----:B------:R-:W-:Y:S04]  /*2c30*/  STL.64 [R1+0xa68], R26 ;  /* 0x000a681a01007387 */ /* 0x000fe80000100a00 */
        /* <DEDUP_REMOVED lines=13> */
[----:B------:R1:W-:Y:S04]  /*2d10*/  STL.64 [R1+0xb18], R22 ;  /* 0x000b181601007387 */ /* 0x0003e80000100a00 */
[----:B-1----:R-:W2:Y:S04]  /*2d20*/  LDL.64 R22, [R1+0x1a0] ;  /* 0x0001a00001167983 */ /* 0x002ea80000100a00 */
[----:B------:R-:W-:Y:S04]  /*2d30*/  STL.64 [R1+0xa18], R24 ;  /* 0x000a181801007387 */ /* 0x000fe80000100a00 */
[----:B------:R-:W-:Y:S04]  /*2d40*/  STL.64 [R1+0xa40], R24 ;  /* 0x000a401801007387 */ /* 0x000fe80000100a00 */
[----:B------:R-:W-:Y:S04]  /*2d50*/  STL.64 [R1+0xa60], R24 ;  /* 0x000a601801007387 */ /* 0x000fe80000100a00 */
[----:B------:R-:W-:Y:S04]  /*2d60*/  STL.64 [R1+0xa90], R24 ;  /* 0x000a901801007387 */ /* 0x000fe80000100a00 */
[----:B------:R-:W-:Y:S04]  /*2d70*/  STL.64 [R1+0xac0], R24 ;  /* 0x000ac01801007387 */ /* 0x000fe80000100a00 */
[----:B------:R-:W-:Y:S04]  /*2d80*/  STL.64 [R1+0xaf0], R24 ;  /* 0x000af01801007387 */ /* 0x000fe80000100a00 */
[----:B------:R1:W-:Y:S04]  /*2d90*/  STL.64 [R1+0xb20], R24 ;  /* 0x000b201801007387 */ /* 0x0003e80000100a00 */
[----:B-1----:R-:W3:Y:S04]  /*2da0*/  LDL.64 R24, [R1+0x1a8] ;  /* 0x0001a80001187983 */ /* 0x002ee80000100a00 */
[----:B------:R-:W-:Y:S04]  /*2db0*/  STL.64 [R1+0xa10], R18 ;  /* 0x000a101201007387 */ /* 0x000fe80000100a00 */
[----:B------:R-:W-:Y:S04]  /*2dc0*/  STL.64 [R1+0xa30], R18 ;  /* 0x000a301201007387 */ /* 0x000fe80000100a00 */
[----:B------:R1:W-:Y:S04]  /*2dd0*/  STL.64 [R1+0xa48], R18 ;  /* 0x000a481201007387 */ /* 0x0003e80000100a00 */
[----:B-1----:R-:W4:Y:S04]  /*2de0*/  LDL.64 R18, [R1+0x190] ;  /* 0x0001900001127983 */ /* 0x002f280000100a00 */
        /* <DEDUP_REMOVED lines=12> */
[----:B01----:R-:W3:Y:S01]  /*2eb0*/  LDL.64 R14, [R1+0x198] ;  /* 0x00019800010e7983 */ /* 0x003ee20000100a00 */
[----:B-----5:R-:W-:-:S02]  /*2ec0*/  ISETP.GT.AND P2, PT, R0, RZ, PT ;  /* 0x000000ff0000720c */ /* 0x020fc40003f44270 */
[----:B------:R-:W-:Y:S01]  /*2ed0*/  PRMT R26, RZ, 0x7610, R26 ;  /* 0x00007610ff1a7816 */ /* 0x000fe2000000001a */
[----:B------:R-:W-:Y:S01]  /*2ee0*/  STL.64 [R1+0x9f8], R16 ;  /* 0x0009f81001007387 */ /* 0x000fe20000100a00 */
[----:B------:R-:W-:Y:S02]  /*2ef0*/  PRMT R27, RZ, 0x7610, R27 ;  /* 0x00007610ff1b7816 */ /* 0x000fe4000000001b */
[----:B------:R-:W-:Y:S01]  /*2f00*/  PRMT R8, RZ, 0x7610, R8 ;  /* 0x00007610ff087816 */ /* 0x000fe20000000008 */
[----:B------:R-:W-:Y:S01]  /*2f10*/  STL.64 [R1+0x9f0], R12 ;  /* 0x0009f00c01007387 */ /* 0x000fe20000100a00 */
[----:B------:R-:W-:-:S03]  /*2f20*/  PRMT R9, RZ, 0x7610, R9 ;  /* 0x00007610ff097816 */ /* 0x000fc60000000009 */
[----:B------:R-:W-:Y:S04]  /*2f30*/  STL.64 [R1+0x9e8], R28 ;  /* 0x0009e81c01007387 */ /* 0x000fe80000100a00 */
[----:B------:R-:W-:Y:S04]  /*2f40*/  STL.64 [R1+0x9e0], R10 ;  /* 0x0009e00a01007387 */ /* 0x000fe80000100a00 */
[----:B------:R-:W-:Y:S01]  /*2f50*/  STL [R1+0x970], R3 ;  /* 0x0009700301007387 */ /* 0x000fe20000100800 */
[----:B0-2---:R-:W-:-:S04]  /*2f60*/  IADD3 R6, P0, R22, UR4, RZ ;  /* 0x0000000416067c10 */ /* 0x005fc8000ff1e0ff */
[----:B------:R-:W-:Y:S02]  /*2f70*/  IADD3.X R7, R23, UR5, RZ, P0, !PT ;  /* 0x0000000517077c10 */ /* 0x000fe400087fe4ff */
[----:B------:R-:W2:Y:S04]  /*2f80*/  LDL.64 R22, [R1+0x2e8] ;  /* 0x0002e80001167983 */ /* 0x000ea80000100a00 */
[----:B------:R4:W2:Y:S02]  /*2f90*/  @P2 LDG.E.U16 R27, [R6.64] ;  /* 0x00000008061b2981 */ /* 0x0008a4000c1e1500 */
[----:B----4-:R-:W-:-:S04]  /*2fa0*/  IADD3 R6, P0, R18, UR4, RZ ;  /* 0x0000000412067c10 */ /* 0x010fc8000ff1e0ff */
[----:B------:R-:W-:-:S05]  /*2fb0*/  IADD3.X R7, R19, UR5, RZ, P0, !PT ;  /* 0x0000000513077c10 */ /* 0x000fca00087fe4ff */
[----:B------:R2:W4:Y:S01]  /*2fc0*/  @P2 LDG.E.U16 R9, [R6.64] ;  /* 0x0000000806092981 */ /* 0x000522000c1e1500 */
[----:B---3--:R-:W-:-:S04]  /*2fd0*/  IADD3 R4, P1, R14, UR4, RZ ;  /* 0x000000040e047c10 */ /* 0x008fc8000ff3e0ff */
[----:B------:R-:W-:Y:S02]  /*2fe0*/  IADD3.X R5, R15, UR5, RZ, P1, !PT ;  /* 0x000000050f057c10 */ /* 0x000fe40008ffe4ff */
[----:B------:R-:W3:Y:S04]  /*2ff0*/  LDL.64 R14, [R1+0x2e0] ;  /* 0x0002e000010e7983 */ /* 0x000ee80000100a00 */
[----:B------:R0:W3:Y:S02]  /*3000*/  @P2 LDG.E.U16 R26, [R4.64] ;  /* 0x00000008041a2981 */ /* 0x0000e4000c1e1500 */
[----:B0-----:R-:W-:-:S04]  /*3010*/  IADD3 R4, P1, R24, UR4, RZ ;  /* 0x0000000418047c10 */ /* 0x001fc8000ff3e0ff */
[----:B------:R-:W-:-:S05]  /*3020*/  IADD3.X R5, R25, UR5, RZ, P1, !PT ;  /* 0x0000000519057c10 */ /* 0x000fca0008ffe4ff */
[----:B------:R-:W4:Y:S01]  /*3030*/  @P2 LDG.E.U16 R8, [R4.64] ;  /* 0x0000000804082981 */ /* 0x000f22000c1e1500 */
[----:B------:R-:W-:Y:S02]  /*3040*/  ISETP.GT.AND P0, PT, R0, 0x1, PT ;  /* 0x000000010000780c */ /* 0x000fe40003f04270 */
[----:B------:R-:W-:Y:S02]  /*3050*/  PRMT R20, RZ, 0x7610, R20 ;  /* 0x00007610ff147816 */ /* 0x000fe40000000014 */
[----:B------:R-:W-:Y:S02]  /*3060*/  PRMT R21, RZ, 0x7610, R21 ;  /* 0x00007610ff157816 */ /* 0x000fe40000000015 */
[----:B--2---:R-:W-:-:S04]  /*3070*/  IADD3 R6, P1, R22, UR4, RZ ;  /* 0x0000000416067c10 */ /* 0x004fc8000ff3e0ff */
[----:B------:R-:W-:-:S05]  /*3080*/  IADD3.X R7, R23, UR5, RZ, P1, !PT ;  /* 0x0000000517077c10 */ /* 0x000fca0008ffe4ff */
[----:B------:R0:W4:Y:S04]  /*3090*/  @P0 LDG.E.U16 R21, [R6.64] ;  /* 0x0000000806150981 */ /* 0x000128000c1e1500 */
[----:B---3--:R-:W-:Y:S04]  /*30a0*/  STL [R1+0x2d4], R26 ;  /* 0x0002d41a01007387 */ /* 0x008fe80000100800 */
[----:B------:R1:W-:Y:S04]  /*30b0*/  STL [R1+0x2d0], R27 ;  /* 0x0002d01b01007387 */ /* 0x0003e80000100800 */
[----:B------:R-:W3:Y:S04]  /*30c0*/  LDL.64 R18, [R1+0x2f0] ;  /* 0x0002f00001127983 */ /* 0x000ee80000100a00 */
[----:B------:R-:W4:Y:S04]  /*30d0*/  LDL.64 R24, [R1+0x308] ;  /* 0x0003080001187983 */ /* 0x000f280000100a00 */
[----:B-1----:R-:W0:Y:S04]  /*30e0*/  LDL.64 R26, [R1+0x2d8] ;  /* 0x0002d800011a7983 */ /* 0x002e280000100a00 */
[----:B----4-:R1:W-:Y:S04]  /*30f0*/  STL [R1+0x2c8], R8 ;  /* 0x0002c80801007387 */ /* 0x0103e80000100800 */
[----:B------:R4:W-:Y:S04]  /*3100*/  STL [R1+0x2cc], R9 ;  /* 0x0002cc0901007387 */ /* 0x0009e80000100800 */
[----:B------:R-:W4:Y:S01]  /*3110*/  LDL.64 R22, [R1+0x300] ;  /* 0x0003000001167983 */ /* 0x000f220000100a00 */
[----:B-1----:R-:W-:-:S04]  /*3120*/  IADD3 R8, P2, R14, UR4, RZ ;  /* 0x000000040e087c10 */ /* 0x002fc8000ff5e0ff */
[----:B----4-:R-:W-:Y:S02]  /*3130*/  IADD3.X R9, R15, UR5, RZ, P2, !PT ;  /* 0x000000050f097c10 */ /* 0x010fe400097fe4ff */
[----:B------:R-:W4:Y:S04]  /*3140*/  LDL.LU.64 R14, [R1+0xb30] ;  /* 0x000b3000010e7983 */ /* 0x000f280000300a00 */
[----:B------:R-:W4:Y:S01]  /*3150*/  @P0 LDG.E.U16 R20, [R8.64] ;  /* 0x0000000808140981 */ /* 0x000f22000c1e1500 */
[----:B0-----:R-:W-:Y:S01]  /*3160*/  IMAD.MOV.U32 R7, RZ, RZ, R27 ;  /* 0x000000ffff077224 */ /* 0x001fe200078e001b */
[----:B------:R-:W-:Y:S01]  /*3170*/  IADD3 R4, P1, R26, UR4, RZ ;  /* 0x000000041a047c10 */ /* 0x000fe2000ff3e0ff */
[----:B------:R-:W-:Y:S02]  /*3180*/  IMAD.MOV.U32 R6, RZ, RZ, R26 ;  /* 0x000000ffff067224 */ /* 0x000fe400078e001a */
[----:B------:R-:W2:Y:S01]  /*3190*/  LDL.LU.64 R26, [R1+0xb28] ;  /* 0x000b2800011a7983 */ /* 0x000ea20000300a00 */
[----:B------:R-:W-:-:S02]  /*31a0*/  IADD3.X R5, R7, UR5, RZ, P1, !PT ;  /* 0x0000000507057c10 */ /* 0x000fc40008ffe4ff */
[----:B---3--:R-:W-:Y:S02]  /*31b0*/  IADD3 R6, P3, R18, UR4, RZ ;  /* 0x0000000412067c10 */ /* 0x008fe4000ff7e0ff */
[----:B----4-:R-:W-:Y:S01]  /*31c0*/  PRMT R15, RZ, 0x7610, R15 ;  /* 0x00007610ff0f7816 */ /* 0x010fe2000000000f */
[----:B------:R-:W-:Y:S05]  /*31d0*/  STL [R1+0x2c4], R20 ;  /* 0x0002c41401007387 */ /* 0x000fea0000100800 */
[----:B------:R0:W3:Y:S01]  /*31e0*/  @P0 LDG.E.U16 R15, [R4.64] ;  /* 0x00000008040f0981 */ /* 0x0000e2000c1e1500 */
[----:B------:R-:W-:-:S03]  /*31f0*/  PRMT R14, RZ, 0x7610, R14 ;  /* 0x00007610ff0e7816 */ /* 0x000fc6000000000e */
[----:B------:R1:W-:Y:S01]  /*3200*/  STL [R1+0x2c0], R21 ;  /* 0x0002c01501007387 */ /* 0x0003e20000100800 */
[----:B0-----:R-:W-:Y:S02]  /*3210*/  IMAD.MOV.U32 R5, RZ, RZ, R19 ;  /* 0x000000ffff057224 */ /* 0x001fe400078e0013 */
[----:B------:R-:W-:Y:S02]  /*3220*/  IMAD.MOV.U32 R4, RZ, RZ, R18 ;  /* 0x000000ffff047224 */ /* 0x000fe400078e0012 */
[----:B------:R-:W4:Y:S01]  /*3230*/  LDL.64 R18, [R1+0x310] ;  /* 0x0003100001127983 */ /* 0x000f220000100a00 */
[----:B------:R-:W-:-:S03]  /*3240*/  IADD3.X R7, R5, UR5, RZ, P3, !PT ;  /* 0x0000000505077c10 */ /* 0x000fc60009ffe4ff */
[----:B-1----:R-:W3:Y:S04]  /*3250*/  LDL.64 R20, [R1+0x2f8] ;  /* 0x0002f80001147983 */ /* 0x002ee80000100a00 */
[----:B------:R3:W3:Y:S01]  /*3260*/  @P0 LDG.E.U16 R14, [R6.64] ;  /* 0x00000008060e0981 */ /* 0x0006e2000c1e1500 */
[----:B------:R-:W-:Y:S02]  /*3270*/  ISETP.GT.AND P1, PT, R0, 0x2, PT ;  /* 0x000000020000780c */ /* 0x000fe40003f24270 */
[----:B------:R-:W-:Y:S02]  /*3280*/  IADD3 R4, P3, R22, UR4, RZ ;  /* 0x0000000416047c10 */ /* 0x000fe4000ff7e0ff */
[----:B------:R-:W-:Y:S02]  /*3290*/  IADD3 R8, P2, R24, UR4, RZ ;  /* 0x0000000418087c10 */ /* 0x000fe4000ff5e0ff */
[----:B------:R-:W-:-:S02]  /*32a0*/  IADD3.X R5, R23, UR5, RZ, P3, !PT ;  /* 0x0000000517057c10 */ /* 0x000fc40009ffe4ff */
[----:B------:R-:W-:Y:S02]  /*32b0*/  IADD3.X R9, R25, UR5, RZ, P2, !PT ;  /* 0x0000000519097c10 */ /* 0x000fe400097fe4ff */
[----:B------:R-:W3:Y:S01]  /*32c0*/  LDL.LU.64 R24, [R1+0xb20] ;  /* 0x000b200001187983 */ /* 0x000ee20000300a00 */
[----:B--2---:R-:W-:Y:S02]  /*32d0*/  PRMT R26, RZ, 0x7610, R26 ;  /* 0x00007610ff1a7816 */ /* 0x004fe4000000001a */
[----:B------:R-:W-:-:S04]  /*32e0*/  PRMT R27, RZ, 0x7610, R27 ;  /* 0x00007610ff1b7816 */ /* 0x000fc8000000001b */
[----:B------:R4:W2:Y:S04]  /*32f0*/  @P1 LDG.E.U16 R26, [R4.64] ;  /* 0x00000008041a1981 */ /* 0x0008a8000c1e1500 */
[----:B------:R0:W2:Y:S02]  /*3300*/  @P1 LDG.E.U16 R27, [R8.64] ;  /* 0x00000008081b1981 */ /* 0x0000a4000c1e1500 */
[----:B0-----:R-:W-:Y:S02]  /*3310*/  PRMT R8, RZ, 0x7610, R8 ;  /* 0x00007610ff087816 */ /* 0x001fe40000000008 */
[----:B------:R-:W-:Y:S02]  /*3320*/  PRMT R9, RZ, 0x7610, R9 ;  /* 0x00007610ff097816 */ /* 0x000fe40000000009 */
[----:B----4-:R-:W-:-:S02]  /*3330*/  IADD3 R4, P2, R18, UR4, RZ ;  /* 0x0000000412047c10 */ /* 0x010fc4000ff5e0ff */
[----:B---3--:R-:W-:Y:S02]  /*3340*/  IADD3 R6, P0, R20, UR4, RZ ;  /* 0x0000000414067c10 */ /* 0x008fe4000ff1e0ff */
[----:B------:R-:W-:Y:S01]  /*3350*/  IADD3.X R5, R19, UR5, RZ, P2, !PT ;  /* 0x0000000513057c10 */ /* 0x000fe200097fe4ff */
[----:B------:R-:W-:Y:S01]  /*3360*/  STL [R1+0x2b8], R14 ;  /* 0x0002b80e01007387 */ /* 0x000fe20000100800 */
[----:B------:R-:W-:-:S03]  /*3370*/  IADD3.X R7, R21, UR5, RZ, P0, !PT ;  /* 0x0000000515077c10 */ /* 0x000fc600087fe4ff */
[----:B------:R0:W-:Y:S04]  /*3380*/  STL [R1+0x2bc], R15 ;  /* 0x0002bc0f01007387 */ /* 0x0001e80000100800 */
[----:B------:R-:W3:Y:S04]  /*3390*/  @P1 LDG.E.U16 R8, [R4.64] ;  /* 0x0000000804081981 */ /* 0x000ee8000c1e1500 */
[----:B------:R-:W4:Y:S04]  /*33a0*/  LDL.64 R22, [R1+0x320] ;  /* 0x0003200001167983 */ /* 0x000f280000100a00 */
[----:B0-----:R-:W4:Y:S04]  /*33b0*/  LDL.64 R14, [R1+0x328] ;  /* 0x00032800010e7983 */ /* 0x001f280000100a00 */
[----:B------:R4:W4:Y:S01]  /*33c0*/  @P1 LDG.E.U16 R9, [R6.64] ;  /* 0x0000000806091981 */ /* 0x000922000c1e1500 */
[----:B------:R-:W-:-:S02]  /*33d0*/  ISETP.GT.AND P0, PT, R0, 0x3, PT ;  /* 0x000000030000780c */ /* 0x000fc40003f04270 */
[----:B------:R-:W-:Y:S02]  /*33e0*/  PRMT R24, RZ, 0x7610, R24 ;  /* 0x00007610ff187816 */ /* 0x000fe40000000018 */
[----:B------:R-:W-:Y:S01]  /*33f0*/  PRMT R25, RZ, 0x7610, R25 ;  /* 0x00007610ff197816 */ /* 0x000fe20000000019 */
[----:B--2---:R-:W-:Y:S04]  /*3400*/  STL [R1+0x2b0], R26 ;  /* 0x0002b01a01007387 */ /* 0x004fe80000100800 */
[----:B------:R0:W-:Y:S04]  /*3410*/  STL [R1+0x2b4], R27 ;  /* 0x0002b41b01007387 */ /* 0x0001e80000100800 */
[----:B------:R-:W2:Y:S04]  /*3420*/  LDL.64 R18, [R1+0x330] ;  /* 0x0003300001127983 */ /* 0x000ea80000100a00 */
[----:B------:R-:W2:Y:S04]  /*3430*/  LDL.64 R20, [R1+0x348] ;  /* 0x0003480001147983 */ /* 0x000ea80000100a00 */
[----:B0-----:R-:W2:Y:S04]  /*3440*/  LDL.64 R26, [R1+0x318] ;  /* 0x00031800011a7983 */ /* 0x001ea80000100a00 */
[----:B---3--:R0:W-:Y:S01]  /*3450*/  STL [R1+0x2a8], R8 ;  /* 0x0002a80801007387 */ /* 0x0081e20000100800 */
[----:B----4-:R-:W-:-:S02]  /*3460*/  IADD3 R6, P2, R14, UR4, RZ ;  /* 0x000000040e067c10 */ /* 0x010fc4000ff5e0ff */
[----:B0-----:R-:W-:Y:S01]  /*3470*/  IADD3 R8, P1, R22, UR4, RZ ;  /* 0x0000000416087c10 */ /* 0x001fe2000ff3e0ff */
[----:B------:R0:W-:Y:S01]  /*3480*/  STL [R1+0x2ac], R9 ;  /* 0x0002ac0901007387 */ /* 0x0001e20000100800 */
[----:B------:R-:W-:-:S03]  /*3490*/  IADD3.X R7, R15, UR5, RZ, P2, !PT ;  /* 0x000000050f077c10 */ /* 0x000fc600097fe4ff */
[----:B------:R-:W3:Y:S04]  /*34a0*/  LDL.64 R14, [R1+0x340] ;  /* 0x00034000010e7983 */ /* 0x000ee80000100a00 */
[----:B------:R2:W4:Y:S01]  /*34b0*/  @P0 LDG.E.U16 R25, [R6.64] ;  /* 0x0000000806190981 */ /* 0x000522000c1e1500 */
[----:B0-----:R-:W-:-:S03]  /*34c0*/  IADD3.X R9, R23, UR5, RZ, P1, !PT ;  /* 0x0000000517097c10 */ /* 0x001fc60008ffe4ff */
[----:B------:R-:W3:Y:S04]  /*34d0*/  LDL.LU.64 R22, [R1+0xb18] ;  /* 0x000b180001167983 */ /* 0x000ee80000300a00 */
[----:B------:R-:W4:Y:S01]  /*34e0*/  @P0 LDG.E.U16 R24, [R8.64] ;  /* 0x0000000808180981 */ /* 0x000f22000c1e1500 */
[----:B--2---:R-:W-:Y:S01]  /*34f0*/  IMAD.MOV.U32 R7, RZ, RZ, R27 ;  /* 0x000000ffff077224 */ /* 0x004fe200078e001b */
[----:B------:R-:W-:Y:S01]  /*3500*/  IADD3 R4, P2, R26, UR4, RZ ;  /* 0x000000041a047c10 */ /* 0x000fe2000ff5e0ff */
[----:B------:R-:W-:Y:S02]  /*3510*/  IMAD.MOV.U32 R6, RZ, RZ, R26 ;  /* 0x000000ffff067224 */ /* 0x000fe400078e001a */
[----:B------:R-:W2:Y:S01]  /*3520*/  LDL.LU.64 R26, [R1+0xb10] ;  /* 0x000b1000011a7983 */ /* 0x000ea20000300a00 */
[----:B------:R-:W-:-:S02]  /*3530*/  IADD3.X R5, R7, UR5, RZ, P2, !PT ;  /* 0x0000000507057c10 */ /* 0x000fc400097fe4ff */
[----:B------:R-:W-:Y:S02]  /*3540*/  IADD3 R6, P3, R18, UR4, RZ ;  /* 0x0000000412067c10 */ /* 0x000fe4000ff7e0ff */
[----:B---3--:R-:W-:Y:S01]  /*3550*/  PRMT R23, RZ, 0x7610, R23 ;  /* 0x00007610ff177816 */ /* 0x008fe20000000017 */
[----:B----4-:R-:W-:Y:S05]  /*3560*/  STL [R1+0x2a4], R24 ;  /* 0x0002a41801007387 */ /* 0x010fea0000100800 */
        /* <DEDUP_REMOVED lines=354> */
[----:B--2---:R-:W-:-:S02]  /*4b90*/  PRMT R26, RZ, 0x7610, R26 ;  /* 0x00007610ff1a7816 */ /* 0x004fc4000000001a */
[----:B------:R-:W-:Y:S02]  /*4ba0*/  IADD3.X R5, R15, UR5, RZ, P3, !PT ;  /* 0x000000050f057c10 */ /* 0x000fe40009ffe4ff */
[----:B------:R-:W-:Y:S02]  /*4bb0*/  PRMT R27, RZ, 0x7610, R27 ;  /* 0x00007610ff1b7816 */ /* 0x000fe4000000001b */
[----:B------:R-:W-:Y:S01]  /*4bc0*/  IADD3.X R9, R21, UR5, RZ, P2, !PT ;  /* 0x0000000515097c10 */ /* 0x000fe200097fe4ff */
[----:B------:R4:W2:Y:S04]  /*4bd0*/  @P1 LDG.E.U16 R26, [R4.64] ;  /* 0x00000008041a1981 */ /* 0x0008a8000c1e1500 */
[----:B------:R0:W2:Y:S04]  /*4be0*/  @P1 LDG.E.U16 R27, [R8.64] ;  /* 0x00000008081b1981 */ /* 0x0000a8000c1e1500 */
[----:B------:R-:W2:Y:S01]  /*4bf0*/  LDL.LU.64 R20, [R1+0xa78] ;  /* 0x000a780001147983 */ /* 0x000ea20000300a00 */
[----:B0-----:R-:W-:-:S02]  /*4c00*/  PRMT R8, RZ, 0x7610, R8 ;  /* 0x00007610ff087816 */ /* 0x001fc40000000008 */
[----:B------:R-:W-:Y:S02]  /*4c10*/  PRMT R9, RZ, 0x7610, R9 ;  /* 0x00007610ff097816 */ /* 0x000fe40000000009 */
[----:B----4-:R-:W-:Y:S02]  /*4c20*/  IADD3 R4, P2, R18, UR4, RZ ;  /* 0x0000000412047c10 */ /* 0x010fe4000ff5e0ff */
        /* <DEDUP_REMOVED lines=8> */
[----:B------:R4:W4:Y:S04]  /*4cb0*/  @P1 LDG.E.U16 R9, [R6.64] ;  /* 0x0000000806091981 */ /* 0x000928000c1e1500 */
[----:B--2---:R-:W-:Y:S01]  /*4cc0*/  STL [R1+0x1d0], R26 ;  /* 0x0001d01a01007387 */ /* 0x004fe20000100800 */
[----:B------:R-:W-:-:S03]  /*4cd0*/  ISETP.GT.AND P0, PT, R0, 0x11, PT ;  /* 0x000000110000780c */ /* 0x000fc60003f04270 */
[----:B------:R0:W-:Y:S04]  /*4ce0*/  STL [R1+0x1d4], R27 ;  /* 0x0001d41b01007387 */ /* 0x0001e80000100800 */
[----:B------:R-:W2:Y:S04]  /*4cf0*/  LDL.64 R18, [R1+0x4f0] ;  /* 0x0004f00001127983 */ /* 0x000ea80000100a00 */
[----:B------:R-:W2:Y:S04]  /*4d00*/  LDL.64 R24, [R1+0x508] ;  /* 0x0005080001187983 */ /* 0x000ea80000100a00 */
[----:B0-----:R-:W2:Y:S01]  /*4d10*/  LDL.64 R26, [R1+0x4d8] ;  /* 0x0004d800011a7983 */ /* 0x001ea20000100a00 */
[----:B------:R-:W-:-:S02]  /*4d20*/  PRMT R20, RZ, 0x7610, R20 ;  /* 0x00007610ff147816 */ /* 0x000fc40000000014 */
[----:B------:R-:W-:Y:S01]  /*4d30*/  PRMT R21, RZ, 0x7610, R21 ;  /* 0x00007610ff157816 */ /* 0x000fe20000000015 */
[----:B---3--:R0:W-:Y:S01]  /*4d40*/  STL [R1+0x1c8], R8 ;  /* 0x0001c80801007387 */ /* 0x0081e20000100800 */
[----:B----4-:R-:W-:Y:S02]  /*4d50*/  IADD3 R6, P2, R22, UR4, RZ ;  /* 0x0000000416067c10 */ /* 0x010fe4000ff5e0ff */
        /* <DEDUP_REMOVED lines=47> */
[----:B------:R-:W-:-:S03]  /*5050*/  ISETP.GT.AND P0, PT, R0, 0x13, PT ;  /* 0x000000130000780c */ /* 0x000fc60003f04270 */
[----:B--2---:R-:W-:Y:S04]  /*5060*/  STL [R1+0x1b0], R26 ;  /* 0x0001b01a01007387 */ /* 0x004fe80000100800 */
        /* <DEDUP_REMOVED lines=15> */
[----:B------:R0:W4:Y:S01]  /*5160*/  @P0 LDG.E.U16 R24, [R8.64] ;  /* 0x0000000808180981 */ /* 0x000122000c1e1500 */
[----:B--2---:R-:W-:Y:S01]  /*5170*/  IMAD.MOV.U32 R7, RZ, RZ, R27 ;  /* 0x000000ffff077224 */ /* 0x004fe200078e001b */
[----:B------:R-:W-:Y:S01]  /*5180*/  IADD3 R4, P2, R26, UR4, RZ ;  /* 0x000000041a047c10 */ /* 0x000fe2000ff5e0ff */
[----:B------:R-:W-:Y:S02]  /*5190*/  IMAD.MOV.U32 R6, RZ, RZ, R26 ;  /* 0x000000ffff067224 */ /* 0x000fe400078e001a */
[----:B------:R-:W2:Y:S01]  /*51a0*/  LDL.LU R26, [R1+0xa50] ;  /* 0x000a5000011a7983 */ /* 0x000ea20000300800 */
[----:B------:R-:W-:-:S02]  /*51b0*/  IADD3.X R5, R7, UR5, RZ, P2, !PT ;  /* 0x0000000507057c10 */ /* 0x000fc400097fe4ff */
[----:B0-----:R-:W-:Y:S02]  /*51c0*/  IADD3 R8, P2, R18, UR4, RZ ;  /* 0x0000000412087c10 */ /* 0x001fe4000ff5e0ff */
[----:B------:R-:W-:Y:S02]  /*51d0*/  IADD3 R6, P3, R20, UR4, RZ ;  /* 0x0000000414067c10 */ /* 0x000fe4000ff7e0ff */
[----:B------:R-:W-:Y:S02]  /*51e0*/  IADD3.X R9, R19, UR5, RZ, P2, !PT ;  /* 0x0000000513097c10 */ /* 0x000fe400097fe4ff */
[----:B---3--:R-:W-:Y:S01]  /*51f0*/  PRMT R23, RZ, 0x7610, R23 ;  /* 0x00007610ff177816 */ /* 0x008fe20000000017 */
[----:B----4-:R-:W-:Y:S05]  /*5200*/  STL [R1+0x144], R24 ;  /* 0x0001441801007387 */ /* 0x010fea0000100800 */
[----:B------:R0:W3:Y:S04]  /*5210*/  @P0 LDG.E.U16 R23, [R4.64] ;  /* 0x0000000804170981 */ /* 0x0000e8000c1e1500 */
[----:B------:R1:W-:Y:S01]  /*5220*/  STL [R1+0x140], R25 ;  /* 0x0001401901007387 */ /* 0x0003e20000100800 */
[----:B0-----:R-:W-:-:S02]  /*5230*/  IMAD.MOV.U32 R4, RZ, RZ, R20 ;  /* 0x000000ffff047224 */ /* 0x001fc400078e0014 */
[----:B------:R-:W-:Y:S01]  /*5240*/  IMAD.MOV.U32 R5, RZ, RZ, R21 ;  /* 0x000000ffff057224 */ /* 0x000fe200078e0015 */
[----:B-1----:R-:W4:Y:S04]  /*5250*/  LDL.64 R24, [R1+0x538] ;  /* 0x0005380001187983 */ /* 0x002f280000100a00 */
[----:B------:R-:W3:Y:S04]  /*5260*/  LDL.64 R20, [R1+0x550] ;  /* 0x0005500001147983 */ /* 0x000ee80000100a00 */
[----:B------:R-:W3:Y:S01]  /*5270*/  LDL.LU.64 R18, [R1+0xa48] ;  /* 0x000a480001127983 */ /* 0x000ee20000300a00 */
[----:B------:R-:W-:-:S02]  /*5280*/  PRMT R22, RZ, 0x7610, R22 ;  /* 0x00007610ff167816 */ /* 0x000fc40000000016 */
[----:B------:R-:W-:-:S05]  /*5290*/  IADD3.X R7, R5, UR5, RZ, P3, !PT ;  /* 0x0000000505077c10 */ /* 0x000fca0009ffe4ff */
[----:B------:R4:W3:Y:S01]  /*52a0*/  @P0 LDG.E.U16 R22, [R6.64] ;  /* 0x0000000806160981 */ /* 0x0008e2000c1e1500 */
[----:B------:R-:W-:Y:S02]  /*52b0*/  ISETP.GT.AND P1, PT, R0, 0x14, PT ;  /* 0x000000140000780c */ /* 0x000fe40003f24270 */
[----:B------:R-:W-:Y:S02]  /*52c0*/  IADD3 R4, P3, R14, UR4, RZ ;  /* 0x000000040e047c10 */ /* 0x000fe4000ff7e0ff */
[----:B--2---:R-:W-:Y:S02]  /*52d0*/  PRMT R26, RZ, 0x7610, R26 ;  /* 0x00007610ff1a7816 */ /* 0x004fe4000000001a */
[----:B------:R-:W-:-:S07]  /*52e0*/  IADD3.X R5, R15, UR5, RZ, P3, !PT ;  /* 0x000000050f057c10 */ /* 0x000fce0009ffe4ff */
[----:B------:R0:W2:Y:S02]  /*52f0*/  @P1 LDG.E.U16 R26, [R8.64] ;  /* 0x00000008081a1981 */ /* 0x0000a4000c1e1500 */
[----:B0-----:R-:W-:Y:S02]  /*5300*/  PRMT R8, RZ, 0x7610, R8 ;  /* 0x00007610ff087816 */ /* 0x001fe40000000008 */
[----:B----4-:R-:W-:Y:S02]  /*5310*/  IADD3 R6, P0, R24, UR4, RZ ;  /* 0x0000000418067c10 */ /* 0x010fe4000ff1e0ff */
[----:B---3--:R-:W-:Y:S02]  /*5320*/  PRMT R19, RZ, 0x7610, R19 ;  /* 0x00007610ff137816 */ /* 0x008fe40000000013 */
[----:B------:R-:W-:Y:S02]  /*5330*/  PRMT R18, RZ, 0x7610, R18 ;  /* 0x00007610ff127816 */ /* 0x000fe40000000012 */
[----:B------:R-:W-:-:S02]  /*5340*/  IADD3.X R7, R25, UR5, RZ, P0, !PT ;  /* 0x0000000519077c10 */ /* 0x000fc400087fe4ff */
[----:B------:R0:W3:Y:S04]  /*5350*/  @P1 LDG.E.U16 R19, [R4.64] ;  /* 0x0000000804131981 */ /* 0x0000e8000c1e1500 */
[----:B------:R-:W-:Y:S04]  /*5360*/  STL [R1+0x138], R22 ;  /* 0x0001381601007387 */ /* 0x000fe80000100800 */
[----:B------:R-:W4:Y:S01]  /*5370*/  @P1 LDG.E.U16 R18, [R6.64] ;  /* 0x0000000806121981 */ /* 0x000f22000c1e1500 */
[----:B0-----:R-:W-:-:S03]  /*5380*/  IADD3 R4, P2, R20, UR4, RZ ;  /* 0x0000000414047c10 */ /* 0x001fc6000ff5e0ff */
[----:B------:R0:W-:Y:S01]  /*5390*/  STL [R1+0x13c], R23 ;  /* 0x00013c1701007387 */ /* 0x0001e20000100800 */
[----:B------:R-:W-:-:S03]  /*53a0*/  IADD3.X R5, R21, UR5, RZ, P2, !PT ;  /* 0x0000000515057c10 */ /* 0x000fc600097fe4ff */
[----:B------:R-:W3:Y:S04]  /*53b0*/  LDL.64 R14, [R1+0x560] ;  /* 0x00056000010e7983 */ /* 0x000ee80000100a00 */
[----:B------:R1:W3:Y:S04]  /*53c0*/  @P1 LDG.E.U16 R8, [R4.64] ;  /* 0x0000000804081981 */ /* 0x0002e8000c1e1500 */
[----:B0-----:R-:W3:Y:S01]  /*53d0*/  LDL.64 R22, [R1+0x568] ;  /* 0x0005680001167983 */ /* 0x001ee20000100a00 */
[----:B------:R-:W-:-:S03]  /*53e0*/  ISETP.GT.AND P0, PT, R0, 0x15, PT ;  /* 0x000000150000780c */ /* 0x000fc60003f04270 */
[----:B--2---:R0:W-:Y:S01]  /*53f0*/  STL [R1+0x134], R26 ;  /* 0x0001341a01007387 */ /* 0x0041e20000100800 */
[----:B------:R-:W-:-:S03]  /*5400*/  PRMT R9, RZ, 0x7610, R9 ;  /* 0x00007610ff097816 */ /* 0x000fc60000000009 */
[----:B0-----:R-:W2:Y:S04]  /*5410*/  LDL.64 R26, [R1+0x558] ;  /* 0x00055800011a7983 */ /* 0x001ea80000100a00 */
[----:B------:R-:W2:Y:S04]  /*5420*/  LDL.LU.64 R24, [R1+0xa40] ;  /* 0x000a400001187983 */ /* 0x000ea80000300a00 */
[----:B------:R-:W2:Y:S01]  /*5430*/  LDL.64 R20, [R1+0x570] ;  /* 0x0005700001147983 */ /* 0x000ea20000100a00 */
[----:B-1----:R-:W-:-:S03]  /*5440*/  IMAD.MOV.U32 R5, RZ, RZ, R9 ;  /* 0x000000ffff057224 */ /* 0x002fc600078e0009 */
[----:B----4-:R-:W-:Y:S04]  /*5450*/  STL [R1+0x8c], R18 ;  /* 0x00008c1201007387 */ /* 0x010fe80000100800 */
[----:B---3--:R0:W-:Y:S04]  /*5460*/  STL [R1+0x130], R19 ;  /* 0x0001301301007387 */ /* 0x0081e80000100800 */
[----:B0-----:R-:W3:Y:S01]  /*5470*/  LDL.64 R18, [R1+0x588] ;  /* 0x0005880001127983 */ /* 0x001ee20000100a00 */
[----:B------:R-:W-:-:S03]  /*5480*/  IADD3 R6, P2, R22, UR4, RZ ;  /* 0x0000000416067c10 */ /* 0x000fc6000ff5e0ff */
[----:B------:R0:W-:Y:S01]  /*5490*/  STL [R1+0x88], R8 ;  /* 0x0000880801007387 */ /* 0x0001e20000100800 */
[----:B------:R-:W-:-:S03]  /*54a0*/  IADD3.X R7, R23, UR5, RZ, P2, !PT ;  /* 0x0000000517077c10 */ /* 0x000fc600097fe4ff */
[----:B------:R-:W4:Y:S01]  /*54b0*/  LDL.64 R22, [R1+0x580] ;  /* 0x0005800001167983 */ /* 0x000f220000100a00 */
[----:B0-----:R-:W-:-:S03]  /*54c0*/  IADD3 R8, P1, R14, UR4, RZ ;  /* 0x000000040e087c10 */ /* 0x001fc6000ff3e0ff */
[----:B------:R0:W-:Y:S04]  /*54d0*/  STL.S16 [R1+0x80], R9 ;  /* 0x0000800901007387 */ /* 0x0001e80000100600 */
[----:B------:R1:W3:Y:S01]  /*54e0*/  @P0 LDG.E.U16 R5, [R6.64] ;  /* 0x0000000806050981 */ /* 0x0002e2000c1e1500 */
[----:B0-----:R-:W-:-:S03]  /*54f0*/  IADD3.X R9, R15, UR5, RZ, P1, !PT ;  /* 0x000000050f097c10 */ /* 0x001fc60008ffe4ff */
[----:B------:R-:W4:Y:S01]  /*5500*/  LDL.LU.64 R14, [R1+0xa38] ;  /* 0x000a3800010e7983 */ /* 0x000f220000300a00 */
[----:B--2---:R-:W-:Y:S02]  /*5510*/  IADD3 R4, P2, R26, UR4, RZ ;  /* 0x000000041a047c10 */ /* 0x004fe4000ff5e0ff */
[----:B-1----:R-:W-:Y:S01]  /*5520*/  IADD3 R6, P3, R20, UR4, RZ ;  /* 0x0000000414067c10 */ /* 0x002fe2000ff7e0ff */
[----:B---3--:R0:W-:Y:S01]  /*5530*/  @P0 STL [R1+0x80], R5 ;  /* 0x0000800501000387 */ /* 0x0081e20000100800 */
[----:B----4-:R-:W-:Y:S02]  /*5540*/  PRMT R15, RZ, 0x7610, R15 ;  /* 0x00007610ff0f7816 */ /* 0x010fe4000000000f */
[----:B0-----:R-:W-:Y:S02]  /*5550*/  IADD3.X R5, R27, UR5, RZ, P2, !PT ;  /* 0x000000051b057c10 */ /* 0x001fe400097fe4ff */
[----:B------:R-:W-:Y:S01]  /*5560*/  PRMT R14, RZ, 0x7610, R14 ;  /* 0x00007610ff0e7816 */ /* 0x000fe2000000000e */
[----:B------:R-:W2:Y:S04]  /*5570*/  LDL.64 R26, [R1+0x578] ;  /* 0x00057800011a7983 */ /* 0x000ea80000100a00 */
[----:B------:R0:W3:Y:S02]  /*5580*/  @P0 LDG.E.U16 R15, [R4.64] ;  /* 0x00000008040f0981 */ /* 0x0000e4000c1e1500 */
[----:B0-----:R-:W-:-:S05]  /*5590*/  IMAD.MOV.U32 R5, RZ, RZ, R21 ;  /* 0x000000ffff057224 */ /* 0x001fca00078e0015 */
[----:B------:R-:W-:-:S05]  /*55a0*/  IADD3.X R7, R5, UR5, RZ, P3, !PT ;  /* 0x0000000505077c10 */ /* 0x000fca0009ffe4ff */
[----:B------:R-:W4:Y:S01]  /*55b0*/  @P0 LDG.E.U16 R14, [R6.64] ;  /* 0x00000008060e0981 */ /* 0x000f22000c1e1500 */
[----:B------:R-:W-:Y:S01]  /*55c0*/  PRMT R25, RZ, 0x7610, R25 ;  /* 0x00007610ff197816 */ /* 0x000fe20000000019 */
[----:B------:R-:W-:Y:S02]  /*55d0*/  IMAD.MOV.U32 R4, RZ, RZ, R20 ;  /* 0x000000ffff047224 */ /* 0x000fe400078e0014 */
[----:B------:R-:W2:Y:S04]  /*55e0*/  LDL.64 R20, [R1+0x590] ;  /* 0x0005900001147983 */ /* 0x000ea80000100a00 */
[----:B------:R0:W2:Y:S02]  /*55f0*/  @P0 LDG.E.U16 R25, [R8.64] ;  /* 0x0000000808190981 */ /* 0x0000a4000c1e1500 */
[----:B0-----:R-:W-:-:S04]  /*5600*/  IADD3 R8, P2, R18, UR4, RZ ;  /* 0x0000000412087c10 */ /* 0x001fc8000ff5e0ff */
[----:B------:R-:W-:Y:S02]  /*5610*/  IADD3.X R9, R19, UR5, RZ, P2, !PT ;  /* 0x0000000513097c10 */ /* 0x000fe400097fe4ff */
[----:B------:R-:W2:Y:S01]  /*5620*/  LDL.LU.64 R18, [R1+0xa30] ;  /* 0x000a300001127983 */ /* 0x000ea20000300a00 */
[----:B------:R-:W-:Y:S02]  /*5630*/  ISETP.GT.AND P1, PT, R0, 0x16, PT ;  /* 0x000000160000780c */ /* 0x000fe40003f24270 */
[----:B------:R-:W-:-:S11]  /*5640*/  PRMT R24, RZ, 0x7610, R24 ;  /* 0x00007610ff187816 */ /* 0x000fd60000000018 */
[----:B------:R0:W2:Y:S04]  /*5650*/  @P1 LDG.E.U16 R24, [R8.64] ;  /* 0x0000000808181981 */ /* 0x0000a8000c1e1500 */
[----:B----4-:R-:W-:Y:S04]  /*5660*/  STL [R1+0x78], R14 ;  /* 0x0000780e01007387 */ /* 0x010fe80000100800 */
[----:B---3--:R1:W-:Y:S04]  /*5670*/  STL [R1+0x7c], R15 ;  /* 0x00007c0f01007387 */ /* 0x0083e80000100800 */
[----:B-1----:R-:W3:Y:S01]  /*5680*/  LDL.64 R14, [R1+0x5a8] ;  /* 0x0005a800010e7983 */ /* 0x002ee20000100a00 */
[----:B------:R-:W-:-:S04]  /*5690*/  IADD3 R4, P3, R22, UR4, RZ ;  /* 0x0000000416047c10 */ /* 0x000fc8000ff7e0ff */
[----:B------:R-:W-:Y:S02]  /*56a0*/  IADD3.X R5, R23, UR5, RZ, P3, !PT ;  /* 0x0000000517057c10 */ /* 0x000fe40009ffe4ff */
[----:B--2---:R-:W-:Y:S01]  /*56b0*/  PRMT R19, RZ, 0x7610, R19 ;  /* 0x00007610ff137816 */ /* 0x004fe20000000013 */
[----:B------:R-:W2:Y:S01]  /*56c0*/  LDL.64 R22, [R1+0x5a0] ;  /* 0x0005a00001167983 */ /* 0x000ea20000100a00 */
[----:B------:R-:W-:Y:S02]  /*56d0*/  IADD3 R6, P0, R26, UR4, RZ ;  /* 0x000000041a067c10 */ /* 0x000fe4000ff1e0ff */
[----:B------:R-:W-:Y:S02]  /*56e0*/  PRMT R18, RZ, 0x7610, R18 ;  /* 0x00007610ff127816 */ /* 0x000fe40000000012 */
[----:B------:R1:W4:Y:S01]  /*56f0*/  @P1 LDG.E.U16 R19, [R4.64] ;  /* 0x0000000804131981 */ /* 0x000322000c1e1500 */
[----:B------:R-:W-:Y:S02]  /*5700*/  IADD3.X R7, R27, UR5, RZ, P0, !PT ;  /* 0x000000051b077c10 */ /* 0x000fe400087fe4ff */
[----:B0-----:R-:W-:-:S02]  /*5710*/  PRMT R8, RZ, 0x7610, R8 ;  /* 0x00007610ff087816 */ /* 0x001fc40000000008 */
[----:B-1----:R-:W-:Y:S01]  /*5720*/  IADD3 R4, P2, R20, UR4, RZ ;  /* 0x0000000414047c10 */ /* 0x002fe2000ff5e0ff */
[----:B------:R3:W2:Y:S03]  /*5730*/  @P1 LDG.E.U16 R18, [R6.64] ;  /* 0x0000000806121981 */ /* 0x0006a6000c1e1500 */
[----:B------:R-:W-:Y:S02]  /*5740*/  IADD3.X R5, R21, UR5, RZ, P2, !PT ;  /* 0x0000000515057c10 */ /* 0x000fe400097fe4ff */
[----:B------:R-:W-:Y:S02]  /*5750*/  ISETP.GT.AND P0, PT, R0, 0x17, PT ;  /* 0x000000170000780c */ /* 0x000fe40003f04270 */
[----:B------:R-:W-:Y:S01]  /*5760*/  PRMT R9, RZ, 0x7610, R9 ;  /* 0x00007610ff097816 */ /* 0x000fe20000000009 */
[----:B------:R0:W4:Y:S04]  /*5770*/  @P1 LDG.E.U16 R8, [R4.64] ;  /* 0x0000000804081981 */ /* 0x000128000c1e1500 */
[----:B------:R-:W-:Y:S04]  /*5780*/  STL [R1+0x74], R24 ;  /* 0x0000741801007387 */ /* 0x000fe80000100800 */
[----:B------:R1:W-:Y:S01]  /*5790*/  STL [R1+0x84], R25 ;  /* 0x0000841901007387 */ /* 0x0003e20000100800 */
[----:B0-----:R-:W-:-:S03]  /*57a0*/  IMAD.MOV.U32 R5, RZ, RZ, R9 ;  /* 0x000000ffff057224 */ /* 0x001fc600078e0009 */
[----:B-1----:R-:W4:Y:S04]  /*57b0*/  LDL.64 R24, [R1+0x598] ;  /* 0x0005980001187983 */ /* 0x002f280000100a00 */
[----:B------:R-:W4:Y:S01]  /*57c0*/  LDL.LU.64 R26, [R1+0xa28] ;  /* 0x000a2800011a7983 */ /* 0x000f220000300a00 */
[----:B---3--:R-:W-:-:S04]  /*57d0*/  IADD3 R6, P2, R14, UR4, RZ ;  /* 0x000000040e067c10 */ /* 0x008fc8000ff5e0ff */
[----:B------:R-:W-:-:S05]  /*57e0*/  IADD3.X R7, R15, UR5, RZ, P2, !PT ;  /* 0x000000050f077c10 */ /* 0x000fca00097fe4ff */
[----:B------:R-:W3:Y:S01]  /*57f0*/  @P0 LDG.E.U16 R5, [R6.64] ;  /* 0x0000000806050981 */ /* 0x000ee2000c1e1500 */
[----:B------:R-:W-:Y:S02]  /*5800*/  PRMT R13, RZ, 0x7610, R13 ;  /* 0x00007610ff0d7816 */ /* 0x000fe4000000000d */
[----:B------:R-:W-:Y:S01]  /*5810*/  PRMT R12, RZ, 0x7610, R12 ;  /* 0x00007610ff0c7816 */ /* 0x000fe2000000000c */
[----:B--2---:R-:W-:Y:S04]  /*5820*/  STL [R1+0x6c], R18 ;  /* 0x00006c1201007387 */ /* 0x004fe80000100800 */
[----:B----4-:R0:W-:Y:S04]  /*5830*/  STL [R1+0x70], R19 ;  /* 0x0000701301007387 */ /* 0x0101e80000100800 */
[----:B------:R-:W2:Y:S04]  /*5840*/  LDL.64 R20, [R1+0x5c8] ;  /* 0x0005c80001147983 */ /* 0x000ea80000100a00 */
[----:B0-----:R-:W4:Y:S04]  /*5850*/  LDL.64 R18, [R1+0x5b0] ;  /* 0x0005b00001127983 */ /* 0x001f280000100a00 */
[----:B------:R0:W-:Y:S04]  /*5860*/  STL [R1+0x68], R8 ;  /* 0x0000680801007387 */ /* 0x0001e80000100800 */
[----:B------:R-:W4:Y:S01]  /*5870*/  LDL.64 R14, [R1+0x5c0] ;  /* 0x0005c000010e7983 */ /* 0x000f220000100a00 */
[----:B0-----:R-:W-:-:S03]  /*5880*/  IADD3 R8, P1, R22, UR4, RZ ;  /* 0x0000000416087c10 */ /* 0x001fc6000ff3e0ff */
[----:B------:R0:W-:Y:S01]  /*5890*/  STL.S16 [R1+0x60], R9 ;  /* 0x0000600901007387 */ /* 0x0001e20000100600 */
[----:B------:R-:W-:Y:S02]  /*58a0*/  IADD3 R4, P2, R24, UR4, RZ ;  /* 0x0000000418047c10 */ /* 0x000fe4000ff5e0ff */
[----:B0-----:R-:W-:Y:S02]  /*58b0*/  IADD3.X R9, R23, UR5, RZ, P1, !PT ;  /* 0x0000000517097c10 */ /* 0x001fe40008ffe4ff */
[----:B------:R-:W4:Y:S04]  /*58c0*/  LDL.LU.64 R22, [R1+0xa20] ;  /* 0x000a200001167983 */ /* 0x000f280000300a00 */
[----:B------:R0:W4:Y:S02]  /*58d0*/  @P0 LDG.E.U16 R13, [R8.64] ;  /* 0x00000008080d0981 */ /* 0x000124000c1e1500 */
[----:B0-----:R-:W-:-:S02]  /*58e0*/  IMAD.MOV.U32 R9, RZ, RZ, R12 ;  /* 0x000000ffff097224 */ /* 0x001fc400078e000c */
[----:B---3--:R0:W-:Y:S02]  /*58f0*/  @P0 STL [R1+0x60], R5 ;  /* 0x0000600501000387 */ /* 0x0081e40000100800 */
[----:B0-----:R-:W-:Y:S02]  /*5900*/  IADD3.X R5, R25, UR5, RZ, P2, !PT ;  /* 0x0000000519057c10 */ /* 0x001fe400097fe4ff */
[----:B------:R-:W-:Y:S01]  /*5910*/  ISETP.GT.AND P1, PT, R0, 0x18, PT ;  /* 0x000000180000780c */ /* 0x000fe20003f24270 */
[----:B------:R-:W3:Y:S04]  /*5920*/  LDL.LU.64 R24, [R1+0xa18] ;  /* 0x000a180001187983 */ /* 0x000ee80000300a00 */
[----:B------:R0:W3:Y:S01]  /*5930*/  @P0 LDG.E.U16 R9, [R4.64] ;  /* 0x0000000804090981 */ /* 0x0000e2000c1e1500 */
[----:B------:R-:W-:-:S03]  /*5940*/  PRMT R3, RZ, 0x7610, R3 ;  /* 0x00007610ff037816 */ /* 0x000fc60000000003 */
[----:B------:R-:W-:Y:S01]  /*5950*/  STL.S16 [R1+0x5c], R12 ;  /* 0x00005c0c01007387 */ /* 0x000fe20000100600 */
[----:B------:R-:W-:Y:S02]  /*5960*/  PRMT R10, RZ, 0x7610, R10 ;  /* 0x00007610ff0a7816 */ /* 0x000fe4000000000a */
[----:B--2---:R-:W-:Y:S02]  /*5970*/  IADD3 R8, P2, R20, UR4, RZ ;  /* 0x0000000414087c10 */ /* 0x004fe4000ff5e0ff */
[----:B----4-:R-:W-:-:S04]  /*5980*/  IADD3 R6, P3, R18, UR4, RZ ;  /* 0x0000000412067c10 */ /* 0x010fc8000ff7e0ff */
[----:B------:R-:W-:Y:S02]  /*5990*/  IADD3.X R7, R19, UR5, RZ, P3, !PT ;  /* 0x0000000513077c10 */ /* 0x000fe40009ffe4ff */
[----:B0-----:R-:W-:-:S03]  /*59a0*/  IADD3 R4, P3, R14, UR4, RZ ;  /* 0x000000040e047c10 */ /* 0x001fc6000ff7e0ff */
[----:B------:R-:W2:Y:S01]  /*59b0*/  @P0 LDG.E.U16 R3, [R6.64] ;  /* 0x0000000806030981 */ /* 0x000ea2000c1e1500 */
[----:B------:R-:W-:Y:S02]  /*59c0*/  PRMT R11, RZ, 0x7610, R11 ;  /* 0x00007610ff0b7816 */ /* 0x000fe4000000000b */
[----:B------:R-:W-:-:S05]  /*59d0*/  IADD3.X R5, R15, UR5, RZ, P3, !PT ;  /* 0x000000050f057c10 */ /* 0x000fca0009ffe4ff */
[----:B------:R-:W4:Y:S04]  /*59e0*/  @P1 LDG.E.U16 R10, [R4.64] ;  /* 0x00000008040a1981 */ /* 0x000f28000c1e1500 */
[----:B------:R0:W-:Y:S04]  /*59f0*/  STL [R1+0x64], R13 ;  /* 0x0000640d01007387 */ /* 0x0001e80000100800 */
[----:B0-----:R-:W4:Y:S04]  /*5a00*/  LDL.64 R12, [R1+0x5b8] ;  /* 0x0005b800010c7983 */ /* 0x001f280000100a00 */
[----:B---3--:R0:W-:Y:S04]  /*5a10*/  @P0 STL [R1+0x5c], R9 ;  /* 0x00005c0901000387 */ /* 0x0081e80000100800 */
[----:B------:R-:W3:Y:S01]  /*5a20*/  LDL.64 R18, [R1+0x5d0] ;  /* 0x0005d00001127983 */ /* 0x000ee20000100a00 */
[----:B0-----:R-:W-:-:S03]  /*5a30*/  IADD3.X R9, R21, UR5, RZ, P2, !PT ;  /* 0x0000000515097c10 */ /* 0x001fc600097fe4ff */
[----:B------:R-:W3:Y:S04]  /*5a40*/  LDL.64 R20, [R1+0x5e8] ;  /* 0x0005e80001147983 */ /* 0x000ee80000100a00 */
[----:B------:R-:W3:Y:S04]  /*5a50*/  @P1 LDG.E.U16 R11, [R8.64] ;  /* 0x00000008080b1981 */ /* 0x000ee8000c1e1500 */
[----:B--2---:R-:W-:Y:S04]  /*5a60*/  STL [R1+0x974], R3 ;  /* 0x0009740301007387 */ /* 0x004fe80000100800 */
[----:B------:R-:W2:Y:S04]  /*5a70*/  LDL.64 R14, [R1+0x5e0] ;  /* 0x0005e000010e7983 */ /* 0x000ea80000100a00 */
[----:B----4-:R-:W-:Y:S04]  /*5a80*/  STL [R1+0x50], R10 ;  /* 0x0000500a01007387 */ /* 0x010fe80000100800 */
[----:B---3--:R0:W-:Y:S04]  /*5a90*/  STL [R1+0x54], R11 ;  /* 0x0000540b01007387 */ /* 0x0081e80000100800 */
[----:B0-----:R-:W3:Y:S01]  /*5aa0*/  LDL.64 R10, [R1+0x5d8] ;  /* 0x0005d800010a7983 */ /* 0x001ee20000100a00 */
[----:B------:R-:W-:-:S02]  /*5ab0*/  IADD3 R8, P3, R18, UR4, RZ ;  /* 0x0000000412087c10 */ /* 0x000fc4000ff7e0ff */
[----:B------:R-:W-:Y:S02]  /*5ac0*/  IADD3 R6, P2, R12, UR4, RZ ;  /* 0x000000040c067c10 */ /* 0x000fe4000ff5e0ff */
[----:B------:R-:W-:Y:S02]  /*5ad0*/  PRMT R28, RZ, 0x7610, R28 ;  /* 0x00007610ff1c7816 */ /* 0x000fe4000000001c */
[----:B------:R-:W-:Y:S02]  /*5ae0*/  PRMT R29, RZ, 0x7610, R29 ;  /* 0x00007610ff1d7816 */ /* 0x000fe4000000001d */
[----:B------:R-:W-:Y:S02]  /*5af0*/  IADD3.X R9, R19, UR5, RZ, P3, !PT ;  /* 0x0000000513097c10 */ /* 0x000fe40009ffe4ff */
[----:B------:R-:W-:Y:S02]  /*5b00*/  IADD3.X R7, R13, UR5, RZ, P2, !PT ;  /* 0x000000050d077c10 */ /* 0x000fe400097fe4ff */
[----:B------:R-:W-:Y:S01]  /*5b10*/  ISETP.GT.AND P0, PT, R0, 0x19, PT ;  /* 0x000000190000780c */ /* 0x000fe20003f04270 */
[----:B------:R-:W4:Y:S01]  /*5b20*/  @P1 LDG.E.U16 R28, [R8.64] ;  /* 0x00000008081c1981 */ /* 0x000f22000c1e1500 */
[----:B------:R-:W-:-:S03]  /*5b30*/  IADD3 R4, P2, R20, UR4, RZ ;  /* 0x0000000414047c10 */ /* 0x000fc6000ff5e0ff */
[----:B------:R2:W4:Y:S01]  /*5b40*/  @P1 LDG.E.U16 R29, [R6.64] ;  /* 0x00000008061d1981 */ /* 0x000522000c1e1500 */
[----:B------:R-:W-:Y:S02]  /*5b50*/  PRMT R2, RZ, 0x7610, R2 ;  /* 0x00007610ff027816 */ /* 0x000fe40000000002 */
[----:B------:R-:W-:Y:S01]  /*5b60*/  IADD3.X R5, R21, UR5, RZ, P2, !PT ;  /* 0x0000000515057c10 */ /* 0x000fe200097fe4ff */
[----:B------:R-:W4:Y:S04]  /*5b70*/  LDL.64 R12, [R1+0x5f0] ;  /* 0x0005f000010c7983 */ /* 0x000f280000100a00 */
[----:B------:R3:W4:Y:S01]  /*5b80*/  @P0 LDG.E.U16 R2, [R4.64] ;  /* 0x0000000804020981 */ /* 0x000722000c1e1500 */
[----:B--2---:R-:W-:Y:S02]  /*5b90*/  IADD3 R6, P1, R14, UR4, RZ ;  /* 0x000000040e067c10 */ /* 0x004fe4000ff3e0ff */
[----:B------:R-:W-:Y:S01]  /*5ba0*/  PRMT R16, RZ, 0x7610, R16 ;  /* 0x00007610ff107816 */ /* 0x000fe20000000010 */
[----:B------:R-:W2:Y:S01]  /*5bb0*/  LDL.LU.64 R18, [R1+0xa10] ;  /* 0x000a100001127983 */ /* 0x000ea20000300a00 */
[----:B------:R-:W-:-:S02]  /*5bc0*/  PRMT R17, RZ, 0x7610, R17 ;  /* 0x00007610ff117816 */ /* 0x000fc40000000011 */
[----:B------:R-:W-:Y:S01]  /*5bd0*/  IADD3.X R7, R15, UR5, RZ, P1, !PT ;  /* 0x000000050f077c10 */ /* 0x000fe20008ffe4ff */
[----:B------:R-:W2:Y:S04]  /*5be0*/  LDL.LU.64 R20, [R1+0xa08] ;  /* 0x000a080001147983 */ /* 0x000ea80000300a00 */
[----:B------:R0:W2:Y:S01]  /*5bf0*/  @P0 LDG.E.U16 R17, [R6.64] ;  /* 0x0000000806110981 */ /* 0x0000a2000c1e1500 */
[----:B---3--:R-:W-:-:S04]  /*5c00*/  IADD3 R4, P2, R10, UR4, RZ ;  /* 0x000000040a047c10 */ /* 0x008fc8000ff5e0ff */
[----:B------:R-:W-:-:S05]  /*5c10*/  IADD3.X R5, R11, UR5, RZ, P2, !PT ;  /* 0x000000050b057c10 */ /* 0x000fca00097fe4ff */
[----:B------:R-:W3:Y:S04]  /*5c20*/  @P0 LDG.E.U16 R16, [R4.64] ;  /* 0x0000000804100981 */ /* 0x000ee8000c1e1500 */
[----:B----4-:R-:W-:Y:S04]  /*5c30*/  STL [R1+0x28], R28 ;  /* 0x0000281c01007387 */ /* 0x010fe80000100800 */
[----:B------:R1:W-:Y:S01]  /*5c40*/  STL [R1+0x2c], R29 ;  /* 0x00002c1d01007387 */ /* 0x0003e20000100800 */
[----:B------:R-:W-:Y:S02]  /*5c50*/  PRMT R3, RZ, 0x7610, R3 ;  /* 0x00007610ff037816 */ /* 0x000fe40000000003 */
[----:B0-----:R-:W-:Y:S01]  /*5c60*/  IADD3 R6, P1, R12, UR4, RZ ;  /* 0x000000040c067c10 */ /* 0x001fe2000ff3e0ff */
[----:B-1----:R-:W4:Y:S03]  /*5c70*/  LDL.64 R28, [R1+0x608] ;  /* 0x00060800011c7983 */ /* 0x002f260000100a00 */
[----:B------:R-:W-:Y:S01]  /*5c80*/  IADD3.X R7, R13, UR5, RZ, P1, !PT ;  /* 0x000000050d077c10 */ /* 0x000fe20008ffe4ff */
[----:B------:R-:W-:Y:S04]  /*5c90*/  STL [R1+0x24], R2 ;  /* 0x0000240201007387 */ /* 0x000fe80000100800 */
[----:B------:R-:W4:Y:S04]  /*5ca0*/  LDL.LU.64 R14, [R1+0xa00] ;  /* 0x000a0000010e7983 */ /* 0x000f280000300a00 */
[----:B------:R-:W4:Y:S04]  /*5cb0*/  LDL.64 R10, [R1+0x600] ;  /* 0x00060000010a7983 */ /* 0x000f280000100a00 */
[----:B------:R0:W4:Y:S04]  /*5cc0*/  @P0 LDG.E.U16 R3, [R6.64] ;  /* 0x0000000806030981 */ /* 0x000128000c1e1500 */
[----:B---3--:R-:W-:Y:S04]  /*5cd0*/  STL [R1+0x20], R16 ;  /* 0x0000201001007387 */ /* 0x008fe80000100800 */
[----:B--2---:R1:W-:Y:S04]  /*5ce0*/  STL [R1+0x1c], R17 ;  /* 0x00001c1101007387 */ /* 0x0043e80000100800 */
[----:B------:R-:W2:Y:S04]  /*5cf0*/  LDL.64 R12, [R1+0x610] ;  /* 0x00061000010c7983 */ /* 0x000ea80000100a00 */
[----:B-1----:R-:W3:Y:S01]  /*5d00*/  LDL.64 R16, [R1+0x5f8] ;  /* 0x0005f80001107983 */ /* 0x002ee20000100a00 */
[----:B------:R-:W-:-:S02]  /*5d10*/  ISETP.GT.AND P2, PT, R0, 0x1a, PT ;  /* 0x0000001a0000780c */ /* 0x000fc40003f44270 */
[----:B----4-:R-:W-:Y:S02]  /*5d20*/  IADD3 R4, P1, R28, UR4, RZ ;  /* 0x000000041c047c10 */ /* 0x010fe4000ff3e0ff */
[----:B------:R-:W-:Y:S02]  /*5d30*/  PRMT R9, RZ, 0x7610, R9 ;  /* 0x00007610ff097816 */ /* 0x000fe40000000009 */
[----:B------:R-:W-:-:S07]  /*5d40*/  IADD3.X R5, R29, UR5, RZ, P1, !PT ;  /* 0x000000051d057c10 */ /* 0x000fce0008ffe4ff */
[----:B------:R1:W4:Y:S01]  /*5d50*/  @P2 LDG.E.U16 R9, [R4.64] ;  /* 0x0000000804092981 */ /* 0x000322000c1e1500 */
[----:B0-----:R-:W-:-:S03]  /*5d60*/  PRMT R7, RZ, 0x7610, R7 ;  /* 0x00007610ff077816 */ /* 0x001fc60000000007 */
[----:B------:R-:W-:Y:S01]  /*5d70*/  STL [R1+0x9d4], R3 ;  /* 0x0009d40301007387 */ /* 0x000fe20000100800 */
[----:B-1----:R-:W-:-:S03]  /*5d80*/  IADD3 R4, P0, R10, UR4, RZ ;  /* 0x000000040a047c10 */ /* 0x002fc6000ff1e0ff */
[----:B------:R-:W4:Y:S01]  /*5d90*/  LDL.64 R28, [R1+0x628] ;  /* 0x00062800011c7983 */ /* 0x000f220000100a00 */
[----:B------:R-:W-:Y:S02]  /*5da0*/  IADD3.X R5, R11, UR5, RZ, P0, !PT ;  /* 0x000000050b057c10 */ /* 0x000fe400087fe4ff */
[----:B------:R-:W-:Y:S01]  /*5db0*/  PRMT R6, RZ, 0x7610, R6 ;  /* 0x00007610ff067816 */ /* 0x000fe20000000006 */
[----:B------:R-:W4:Y:S04]  /*5dc0*/  LDL.64 R10, [R1+0x620] ;  /* 0x00062000010a7983 */ /* 0x000f280000100a00 */
[----:B------:R3:W4:Y:S01]  /*5dd0*/  @P2 LDG.E.U16 R7, [R4.64] ;  /* 0x0000000804072981 */ /* 0x000722000c1e1500 */
[----:B------:R-:W-:Y:S02]  /*5de0*/  PRMT R8, RZ, 0x7610, R8 ;  /* 0x00007610ff087816 */ /* 0x000fe40000000008 */
[----:B---3--:R-:W-:-:S04]  /*5df0*/  IADD3 R4, P0, R16, UR4, RZ ;  /* 0x0000000410047c10 */ /* 0x008fc8000ff1e0ff */
[----:B------:R-:W-:Y:S02]  /*5e00*/  IADD3.X R5, R17, UR5, RZ, P0, !PT ;  /* 0x0000000511057c10 */ /* 0x000fe400087fe4ff */
[----:B------:R-:W-:Y:S01]  /*5e10*/  ISETP.GT.AND P1, PT, R0, 0x1b, PT ;  /* 0x0000001b0000780c */ /* 0x000fe20003f24270 */
[----:B------:R-:W3:Y:S04]  /*5e20*/  LDL.LU.64 R16, [R1+0x9f8] ;  /* 0x0009f80001107983 */ /* 0x000ee80000300a00 */
[----:B------:R2:W3:Y:S02]  /*5e30*/  @P2 LDG.E.U16 R6, [R4.64] ;  /* 0x0000000804062981 */ /* 0x0004e4000c1e1500 */
[----:B--2---:R-:W-:-:S04]  /*5e40*/  IADD3 R4, P0, R12, UR4, RZ ;  /* 0x000000040c047c10 */ /* 0x004fc8000ff1e0ff */
[----:B------:R-:W-:-:S05]  /*5e50*/  IADD3.X R5, R13, UR5, RZ, P0, !PT ;  /* 0x000000050d057c10 */ /* 0x000fca00087fe4ff */
[----:B------:R4:W2:Y:S01]  /*5e60*/  @P2 LDG.E.U16 R8, [R4.64] ;  /* 0x0000000804082981 */ /* 0x0008a2000c1e1500 */
[----:B------:R-:W-:Y:S02]  /*5e70*/  PRMT R27, RZ, 0x7610, R27 ;  /* 0x00007610ff1b7816 */ /* 0x000fe4000000001b */
[----:B----4-:R-:W-:-:S04]  /*5e80*/  IADD3 R4, P0, R28, UR4, RZ ;  /* 0x000000041c047c10 */ /* 0x010fc8000ff1e0ff */
[----:B------:R-:W-:-:S05]  /*5e90*/  IADD3.X R5, R29, UR5, RZ, P0, !PT ;  /* 0x000000051d057c10 */ /* 0x000fca00087fe4ff */
[----:B------:R0:W4:Y:S04]  /*5ea0*/  @P1 LDG.E.U16 R27, [R4.64] ;  /* 0x00000008041b1981 */ /* 0x000128000c1e1500 */
[----:B---3--:R-:W-:Y:S04]  /*5eb0*/  STL [R1+0x14], R6 ;  /* 0x0000140601007387 */ /* 0x008fe80000100800 */
[----:B------:R1:W-:Y:S04]  /*5ec0*/  STL [R1+0x10], R7 ;  /* 0x0000100701007387 */ /* 0x0003e80000100800 */
[----:B-1----:R-:W3:Y:S04]  /*5ed0*/  LDL.64 R6, [R1+0x618] ;  /* 0x0006180001067983 */ /* 0x002ee80000100a00 */
[----:B------:R-:W3:Y:S04]  /*5ee0*/  LDL.LU.64 R12, [R1+0x9f0] ;  /* 0x0009f000010c7983 */ /* 0x000ee80000300a00 */
[----:B--2---:R-:W-:Y:S04]  /*5ef0*/  STL [R1+0x8], R8 ;  /* 0x0000080801007387 */ /* 0x004fe80000100800 */
[----:B------:R1:W-:Y:S04]  /*5f00*/  STL [R1+0xc], R9 ;  /* 0x00000c0901007387 */ /* 0x0003e80000100800 */
[----:B-1----:R-:W2:Y:S01]  /*5f10*/  LDL.64 R8, [R1+0x630] ;  /* 0x0006300001087983 */ /* 0x002ea20000100a00 */
[----:B0-----:R-:W-:-:S03]  /*5f20*/  IADD3 R4, P0, R10, UR4, RZ ;  /* 0x000000040a047c10 */ /* 0x001fc6000ff1e0ff */
[----:B------:R-:W2:Y:S01]  /*5f30*/  LDL.LU.64 R28, [R1+0x9e8] ;  /* 0x0009e800011c7983 */ /* 0x000ea20000300a00 */
[----:B------:R-:W-:-:S03]  /*5f40*/  IADD3.X R5, R11, UR5, RZ, P0, !PT ;  /* 0x000000050b057c10 */ /* 0x000fc600087fe4ff */
[----:B----4-:R0:W-:Y:S01]  /*5f50*/  STL [R1+0x9b8], R27 ;  /* 0x0009b81b01007387 */ /* 0x0101e20000100800 */
[----:B------:R-:W-:Y:S02]  /*5f60*/  PRMT R3, RZ, 0x7610, R3 ;  /* 0x00007610ff037816 */ /* 0x000fe40000000003 */
[----:B------:R-:W-:Y:S01]  /*5f70*/  PRMT R26, RZ, 0x7610, R26 ;  /* 0x00007610ff1a7816 */ /* 0x000fe2000000001a */
[----:B------:R-:W4:Y:S01]  /*5f80*/  LDL.LU.64 R10, [R1+0x9e0] ;  /* 0x0009e000010a7983 */ /* 0x000f220000300a00 */
[----:B0-----:R-:W-:-:S06]  /*5f90*/  PRMT R27, RZ, 0x7610, R27 ;  /* 0x00007610ff1b7816 */ /* 0x001fcc000000001b */
[----:B------:R3:W4:Y:S02]  /*5fa0*/  @P1 LDG.E.U16 R27, [R4.64] ;  /* 0x00000008041b1981 */ /* 0x000724000c1e1500 */
[----:B---3--:R-:W-:-:S04]  /*5fb0*/  IADD3 R4, P0, R6, UR4, RZ ;  /* 0x0000000406047c10 */ /* 0x008fc8000ff1e0ff */
[----:B------:R-:W-:-:S05]  /*5fc0*/  IADD3.X R5, R7, UR5, RZ, P0, !PT ;  /* 0x0000000507057c10 */ /* 0x000fca00087fe4ff */
[----:B------:R2:W3:Y:S02]  /*5fd0*/  @P1 LDG.E.U16 R3, [R4.64] ;  /* 0x0000000804031981 */ /* 0x0004e4000c1e1500 */
[----:B--2---:R-:W-:-:S04]  /*5fe0*/  IADD3 R4, P0, R8, UR4, RZ ;  /* 0x0000000408047c10 */ /* 0x004fc8000ff1e0ff */
[----:B------:R-:W-:-:S05]  /*5ff0*/  IADD3.X R5, R9, UR5, RZ, P0, !PT ;  /* 0x0000000509057c10 */ /* 0x000fca00087fe4ff */
[----:B------:R-:W2:Y:S04]  /*6000*/  @P1 LDG.E.U16 R26, [R4.64] ;  /* 0x00000008041a1981 */ /* 0x000ea8000c1e1500 */
[----:B----4-:R-:W-:Y:S04]  /*6010*/  STL [R1+0x9bc], R27 ;  /* 0x0009bc1b01007387 */ /* 0x010fe80000100800 */
[----:B------:R-:W4:Y:S04]  /*6020*/  LDL.64 R6, [R1+0x640] ;  /* 0x0006400001067983 */ /* 0x000f280000100a00 */
[----:B------:R-:W3:Y:S04]  /*6030*/  LDL.64 R8, [R1+0x638] ;  /* 0x0006380001087983 */ /* 0x000ee80000100a00 */
[----:B--2---:R0:W-:Y:S04]  /*6040*/  STL [R1+0x9c0], R26 ;  /* 0x0009c01a01007387 */ /* 0x0041e80000100800 */
[----:B0-----:R-:W2:Y:S01]  /*6050*/  LDL.64 R26, [R1+0x648] ;  /* 0x00064800011a7983 */ /* 0x001ea20000100a00 */
[----:B------:R-:W-:-:S02]  /*6060*/  ISETP.GT.AND P1, PT, R0, 0x1c, PT ;  /* 0x0000001c0000780c */ /* 0x000fc40003f24270 */
[----:B------:R-:W-:Y:S02]  /*6070*/  PRMT R23, RZ, 0x7610, R23 ;  /* 0x00007610ff177816 */ /* 0x000fe40000000017 */
[----:B------:R-:W-:Y:S02]  /*6080*/  PRMT R24, RZ, 0x7610, R24 ;  /* 0x00007610ff187816 */ /* 0x000fe40000000018 */
[----:B--2---:R-:W-:-:S04]  /*6090*/  IADD3 R4, P0, R26, UR4, RZ ;  /* 0x000000041a047c10 */ /* 0x004fc8000ff1e0ff */
[----:B------:R-:W-:Y:S02]  /*60a0*/  IADD3.X R5, R27, UR5, RZ, P0, !PT ;  /* 0x000000051b057c10 */ /* 0x000fe400087fe4ff */
[----:B------:R-:W2:Y:S04]  /*60b0*/  LDL.64 R26, [R1+0x650] ;  /* 0x00065000011a7983 */ /* 0x000ea80000100a00 */
[----:B------:R4:W2:Y:S02]  /*60c0*/  @P1 LDG.E.U16 R23, [R4.64] ;  /* 0x0000000804171981 */ /* 0x0008a4000c1e1500 */
[----:B----4-:R-:W-:-:S04]  /*60d0*/  IADD3 R4, P0, R6, UR4, RZ ;  /* 0x0000000406047c10 */ /* 0x010fc8000ff1e0ff */
[----:B------:R-:W-:-:S05]  /*60e0*/  IADD3.X R5, R7, UR5, RZ, P0, !PT ;  /* 0x0000000507057c10 */ /* 0x000fca00087fe4ff */
[----:B------:R3:W4:Y:S01]  /*60f0*/  @P1 LDG.E.U16 R24, [R4.64] ;  /* 0x0000000804181981 */ /* 0x000722000c1e1500 */
[----:B------:R-:W-:Y:S02]  /*6100*/  PRMT R25, RZ, 0x7610, R25 ;  /* 0x00007610ff197816 */ /* 0x000fe40000000019 */
[----:B---3--:R-:W-:-:S04]  /*6110*/  IADD3 R4, P0, R8, UR4, RZ ;  /* 0x0000000408047c10 */ /* 0x008fc8000ff1e0ff */
[----:B------:R-:W-:-:S05]  /*6120*/  IADD3.X R5, R9, UR5, RZ, P0, !PT ;  /* 0x0000000509057c10 */ /* 0x000fca00087fe4ff */
[----:B------:R2:W3:Y:S01]  /*6130*/  @P1 LDG.E.U16 R25, [R4.64] ;  /* 0x0000000804191981 */ /* 0x0004e2000c1e1500 */
[----:B------:R-:W-:Y:S02]  /*6140*/  PRMT R22, RZ, 0x7610, R22 ;  /* 0x00007610ff167816 */ /* 0x000fe40000000016 */
[----:B--2---:R-:W-:-:S04]  /*6150*/  IADD3 R4, P0, R26, UR4, RZ ;  /* 0x000000041a047c10 */ /* 0x004fc8000ff1e0ff */
[----:B------:R-:W-:-:S05]  /*6160*/  IADD3.X R5, R27, UR5, RZ, P0, !PT ;  /* 0x000000051b057c10 */ /* 0x000fca00087fe4ff */
[----:B------:R-:W2:Y:S04]  /*6170*/  @P1 LDG.E.U16 R22, [R4.64] ;  /* 0x0000000804161981 */ /* 0x000ea8000c1e1500 */
[----:B------:R-:W-:Y:S04]  /*6180*/  STL [R1+0x994], R23 ;  /* 0x0009941701007387 */ /* 0x000fe80000100800 */
[----:B------:R-:W2:Y:S04]  /*6190*/  LDL.64 R6, [R1+0x668] ;  /* 0x0006680001067983 */ /* 0x000ea80000100a00 */
[----:B----4-:R-:W-:Y:S04]  /*61a0*/  STL [R1+0x998], R24 ;  /* 0x0009981801007387 */ /* 0x010fe80000100800 */
[----:B------:R-:W4:Y:S04]  /*61b0*/  LDL.64 R8, [R1+0x660] ;  /* 0x0006600001087983 */ /* 0x000f280000100a00 */
[----:B---3--:R0:W-:Y:S04]  /*61c0*/  STL [R1+0x99c], R25 ;  /* 0x00099c1901007387 */ /* 0x0081e80000100800 */
[----:B0-----:R-:W3:Y:S04]  /*61d0*/  LDL.64 R24, [R1+0x658] ;  /* 0x0006580001187983 */ /* 0x001ee80000100a00 */
[----:B------:R-:W-:Y:S04]  /*61e0*/  STL [R1+0x4], R3 ;  /* 0x0000040301007387 */ /* 0x000fe80000100800 */
[----:B--2---:R0:W-:Y:S04]  /*61f0*/  STL [R1+0x9a0], R22 ;  /* 0x0009a01601007387 */ /* 0x0041e80000100800 */
[----:B0-----:R-:W2:Y:S01]  /*6200*/  LDL.64 R22, [R1+0x670] ;  /* 0x0006700001167983 */ /* 0x001ea20000100a00 */
[----:B------:R-:W-:-:S02]  /*6210*/  ISETP.GT.AND P1, PT, R0, 0x1d, PT ;  /* 0x0000001d0000780c */ /* 0x000fc40003f24270 */
[----:B------:R-:W-:Y:S02]  /*6220*/  IADD3 R4, P0, R6, UR4, RZ ;  /* 0x0000000406047c10 */ /* 0x000fe4000ff1e0ff */
[----:B------:R-:W-:Y:S02]  /*6230*/  PRMT R19, RZ, 0x7610, R19 ;  /* 0x00007610ff137816 */ /* 0x000fe40000000013 */
[----:B------:R-:W-:Y:S02]  /*6240*/  IADD3.X R5, R7, UR5, RZ, P0, !PT ;  /* 0x0000000507057c10 */ /* 0x000fe400087fe4ff */
[----:B------:R-:W-:Y:S01]  /*6250*/  PRMT R20, RZ, 0x7610, R20 ;  /* 0x00007610ff147816 */ /* 0x000fe20000000014 */
        /* <DEDUP_REMOVED lines=12> */
[----:B------:R0:W2:Y:S04]  /*6320*/  @P1 LDG.E.U16 R18, [R4.64] ;  /* 0x0000000804121981 */ /* 0x0000a8000c1e1500 */
[----:B------:R-:W-:Y:S04]  /*6330*/  STL [R1+0x9a4], R19 ;  /* 0x0009a41301007387 */ /* 0x000fe80000100800 */
[----:B------:R-:W2:Y:S01]  /*6340*/  LDL.64 R8, [R1+0x680] ;  /* 0x0006800001087983 */ /* 0x000ea20000100a00 */
[----:B0-----:R-:W-:Y:S02]  /*6350*/  IADD3 R4, P0, R6, UR4, RZ ;  /* 0x0000000406047c10 */ /* 0x001fe4000ff1e0ff */
[----:B------:R-:W-:Y:S01]  /*6360*/  ISETP.GT.AND P1, PT, R0, 0x1e, PT ;  /* 0x0000001e0000780c */ /* 0x000fe20003f24270 */
[----:B----4-:R-:W-:Y:S01]  /*6370*/  STL [R1+0x9a8], R20 ;  /* 0x0009a81401007387 */ /* 0x010fe20000100800 */
[----:B------:R-:W-:-:S02]  /*6380*/  IADD3.X R5, R7, UR5, RZ, P0, !PT ;  /* 0x0000000507057c10 */ /* 0x000fc400087fe4ff */
[----:B------:R-:W-:-:S09]  /*6390*/  PRMT R15, RZ, 0x7610, R15 ;  /* 0x00007610ff0f7816 */ /* 0x000fd2000000000f */
[----:B------:R0:W4:Y:S04]  /*63a0*/  @P1 LDG.E.U16 R15, [R4.64] ;  /* 0x00000008040f1981 */ /* 0x000128000c1e1500 */
[----:B---3--:R1:W-:Y:S04]  /*63b0*/  STL [R1+0x9ac], R21 ;  /* 0x0009ac1501007387 */ /* 0x0083e80000100800 */
[----:B-1----:R-:W3:Y:S04]  /*63c0*/  LDL.64 R20, [R1+0x678] ;  /* 0x0006780001147983 */ /* 0x002ee80000100a00 */
[----:B--2---:R1:W-:Y:S04]  /*63d0*/  STL [R1+0x9b0], R18 ;  /* 0x0009b01201007387 */ /* 0x0043e80000100800 */
[----:B------:R-:W2:Y:S01]  /*63e0*/  LDL.64 R6, [R1+0x690] ;  /* 0x0006900001067983 */ /* 0x000ea20000100a00 */
[----:B------:R-:W-:-:S02]  /*63f0*/  PRMT R16, RZ, 0x7610, R16 ;  /* 0x00007610ff107816 */ /* 0x000fc40000000010 */
[----:B0-----:R-:W-:-:S04]  /*6400*/  IADD3 R4, P0, R8, UR4, RZ ;  /* 0x0000000408047c10 */ /* 0x001fc8000ff1e0ff */
[----:B------:R-:W-:-:S05]  /*6410*/  IADD3.X R5, R9, UR5, RZ, P0, !PT ;  /* 0x0000000509057c10 */ /* 0x000fca00087fe4ff */
[----:B------:R3:W2:Y:S01]  /*6420*/  @P1 LDG.E.U16 R16, [R4.64] ;  /* 0x0000000804101981 */ /* 0x0006a2000c1e1500 */
[----:B------:R-:W-:Y:S02]  /*6430*/  PRMT R17, RZ, 0x7610, R17 ;  /* 0x00007610ff117816 */ /* 0x000fe40000000011 */
[----:B------:R-:W-:Y:S01]  /*6440*/  PRMT R14, RZ, 0x7610, R14 ;  /* 0x00007610ff0e7816 */ /* 0x000fe2000000000e */
[----:B----4-:R-:W-:Y:S04]  /*6450*/  STL [R1+0x978], R15 ;  /* 0x0009780f01007387 */ /* 0x010fe80000100800 */
[----:B------:R-:W4:Y:S04]  /*6460*/  LDL.64 R22, [R1+0x6a8] ;  /* 0x0006a80001167983 */ /* 0x000f280000100a00 */
[----:B------:R-:W4:Y:S01]  /*6470*/  LDL.64 R8, [R1+0x6a0] ;  /* 0x0006a00001087983 */ /* 0x000f220000100a00 */
[----:B---3--:R-:W-:-:S04]  /*6480*/  IADD3 R4, P0, R20, UR4, RZ ;  /* 0x0000000414047c10 */ /* 0x008fc8000ff1e0ff */
[----:B------:R-:W-:-:S05]  /*6490*/  IADD3.X R5, R21, UR5, RZ, P0, !PT ;  /* 0x0000000515057c10 */ /* 0x000fca00087fe4ff */
[----:B------:R2:W3:Y:S02]  /*64a0*/  @P1 LDG.E.U16 R17, [R4.64] ;  /* 0x0000000804111981 */ /* 0x0004e4000c1e1500 */
[----:B--2---:R-:W-:-:S04]  /*64b0*/  IADD3 R4, P0, R6, UR4, RZ ;  /* 0x0000000406047c10 */ /* 0x004fc8000ff1e0ff */
[----:B------:R-:W-:-:S05]  /*64c0*/  IADD3.X R5, R7, UR5, RZ, P0, !PT ;  /* 0x0000000507057c10 */ /* 0x000fca00087fe4ff */
[----:B------:R0:W2:Y:S04]  /*64d0*/  @P1 LDG.E.U16 R14, [R4.64] ;  /* 0x00000008040e1981 */ /* 0x0000a8000c1e1500 */
[----:B------:R0:W-:Y:S04]  /*64e0*/  STL [R1+0x97c], R16 ;  /* 0x00097c1001007387 */ /* 0x0001e80000100800 */
[----:B------:R-:W2:Y:S04]  /*64f0*/  LDL.64 R20, [R1+0x698] ;  /* 0x0006980001147983 */ /* 0x000ea80000100a00 */
[----:B-1----:R-:W2:Y:S01]  /*6500*/  LDL.64 R18, [R1+0x6b0] ;  /* 0x0006b00001127983 */ /* 0x002ea20000100a00 */
[----:B------:R-:W-:-:S02]  /*6510*/  ISETP.GT.AND P1, PT, R0, 0x1f, PT ;  /* 0x0000001f0000780c */ /* 0x000fc40003f24270 */
[----:B0-----:R-:W-:Y:S02]  /*6520*/  PRMT R4, RZ, 0x7610, R4 ;  /* 0x00007610ff047816 */ /* 0x001fe40000000004 */
[----:B----4-:R-:W-:-:S04]  /*6530*/  IADD3 R6, P0, R22, UR4, RZ ;  /* 0x0000000416067c10 */ /* 0x010fc8000ff1e0ff */
[----:B------:R-:W-:-:S05]  /*6540*/  IADD3.X R7, R23, UR5, RZ, P0, !PT ;  /* 0x0000000517077c10 */ /* 0x000fca00087fe4ff */
[----:B------:R0:W4:Y:S04]  /*6550*/  @P1 LDG.E.U16 R4, [R6.64] ;  /* 0x0000000806041981 */ /* 0x000128000c1e1500 */
[----:B---3--:R-:W-:Y:S04]  /*6560*/  STL [R1+0x980], R17 ;  /* 0x0009801101007387 */ /* 0x008fe80000100800 */
[----:B------:R-:W3:Y:S01]  /*6570*/  LDL R16, [R1+0x6c4] ;  /* 0x0006c40001107983 */ /* 0x000ee20000100800 */
[----:B0-----:R-:W-:-:S03]  /*6580*/  IADD3 R6, P0, R8, UR4, RZ ;  /* 0x0000000408067c10 */ /* 0x001fc6000ff1e0ff */
[----:B--2---:R0:W-:Y:S04]  /*6590*/  STL [R1+0x984], R14 ;  /* 0x0009840e01007387 */ /* 0x0041e80000100800 */
[----:B------:R-:W2:Y:S04]  /*65a0*/  LDL R15, [R1+0x6c8] ;  /* 0x0006c800010f7983 */ /* 0x000ea80000100800 */
[----:B0-----:R-:W2:Y:S01]  /*65b0*/  LDL R14, [R1+0x6cc] ;  /* 0x0006cc00010e7983 */ /* 0x001ea20000100800 */
[----:B------:R-:W-:-:S03]  /*65c0*/  IADD3.X R7, R9, UR5, RZ, P0, !PT ;  /* 0x0000000509077c10 */ /* 0x000fc600087fe4ff */
[----:B------:R-:W0:Y:S01]  /*65d0*/  S2R R9, SR_TID.X ;  /* 0x0000000000097919 */ /* 0x000e220000002100 */
[----:B------:R-:W-:Y:S02]  /*65e0*/  PRMT R5, RZ, 0x7610, R5 ;  /* 0x00007610ff057816 */ /* 0x000fe40000000005 */
[----:B------:R-:W-:-:S04]  /*65f0*/  PRMT R12, RZ, 0x7610, R12 ;  /* 0x00007610ff0c7816 */ /* 0x000fc8000000000c */
[----:B------:R1:W2:Y:S02]  /*6600*/  @P1 LDG.E.U16 R5, [R6.64] ;  /* 0x0000000806051981 */ /* 0x0002a4000c1e1500 */
[----:B-1----:R-:W-:-:S04]  /*6610*/  IADD3 R6, P0, R20, UR4, RZ ;  /* 0x0000000414067c10 */ /* 0x002fc8000ff1e0ff */
[----:B------:R-:W-:Y:S02]  /*6620*/  IADD3.X R7, R21, UR5, RZ, P0, !PT ;  /* 0x0000000515077c10 */ /* 0x000fe400087fe4ff */
[----:B------:R-:W-:Y:S02]  /*6630*/  IADD3 R8, P0, R18, UR4, RZ ;  /* 0x0000000412087c10 */ /* 0x000fe4000ff1e0ff */
[----:B0-----:R-:W-:Y:S01]  /*6640*/  LOP3.LUT R20, R9, 0x1f, RZ, 0xc0, !PT ;  /* 0x0000001f09147812 */ /* 0x001fe200078ec0ff */
[----:B------:R0:W2:Y:S01]  /*6650*/  @P1 LDG.E.U16 R12, [R6.64] ;  /* 0x00000008060c1981 */ /* 0x0000a2000c1e1500 */
[----:B------:R-:W-:Y:S02]  /*6660*/  IADD3.X R9, R19, UR5, RZ, P0, !PT ;  /* 0x0000000513097c10 */ /* 0x000fe400087fe4ff */
[----:B0-----:R-:W-:-:S06]  /*6670*/  PRMT R6, RZ, 0x7610, R6 ;  /* 0x00007610ff067816 */ /* 0x001fcc0000000006 */
[----:B------:R3:W2:Y:S01]  /*6680*/  @P1 LDG.E.U16 R6, [R8.64] ;  /* 0x0000000808061981 */ /* 0x0006a2000c1e1500 */
[----:B------:R-:W-:Y:S02]  /*6690*/  LOP3.LUT R29, R29, R28, RZ, 0x3c, !PT ;  /* 0x0000001c1d1d7212 */ /* 0x000fe400078e3cff */
[----:B------:R-:W-:Y:S02]  /*66a0*/  ISETP.GE.AND P2, PT, R20, R0, PT ;  /* 0x000000001400720c */ /* 0x000fe40003f46270 */
[----:B------:R-:W-:-:S04]  /*66b0*/  LOP3.LUT R28, R29, R28, RZ, 0x3c, !PT ;  /* 0x0000001c1d1c7212 */ /* 0x000fc800078e3cff */
[----:B------:R-:W-:Y:S02]  /*66c0*/  LOP3.LUT R29, R29, R28, RZ, 0x3c, !PT ;  /* 0x0000001c1d1d7212 */ /* 0x000fe400078e3cff */
[----:B------:R-:W-:-:S03]  /*66d0*/  PRMT R7, RZ, 0x7610, R7 ;  /* 0x00007610ff077816 */ /* 0x000fc60000000007 */
[----:B---3--:R-:W-:Y:S01]  /*66e0*/  IMAD.WIDE R8, R16, 0x2, R28 ;  /* 0x0000000210087825 */ /* 0x008fe200078e021c */
[----:B------:R-:W-:Y:S01]  /*66f0*/  BAR.SYNC.DEFER_BLOCKING 0x0 ;  /* 0x0000000000007b1d */ /* 0x000fe20000010000 */
[----:B------:R-:W-:Y:S02]  /*6700*/  PRMT R10, RZ, 0x7610, R10 ;  /* 0x00007610ff0a7816 */ /* 0x000fe4000000000a */
[----:B------:R-:W-:-:S03]  /*6710*/  PRMT R11, RZ, 0x7610, R11 ;  /* 0x00007610ff0b7816 */ /* 0x000fc6000000000b */
[----:B----4-:R-:W-:Y:S04]  /*6720*/  STL [R1+0x988], R4 ;  /* 0x0009880401007387 */ /* 0x010fe80000100800 */
[----:B------:R-:W3:Y:S04]  /*6730*/  LDL R3, [R1+0x6d0] ;  /* 0x0006d00001037983 */ /* 0x000ee80000100800 */
[----:B------:R2:W4:Y:S02]  /*6740*/  @!P2 LDG.E.U16 R7, [R8.64] ;  /* 0x000000080807a981 */ /* 0x000524000c1e1500 */
[----:B--2---:R-:W-:-:S05]  /*6750*/  IMAD.WIDE R8, R15, 0x2, R28 ;  /* 0x000000020f087825 */ /* 0x004fca00078e021c */
[----:B------:R0:W2:Y:S02]  /*6760*/  @!P2 LDG.E.U16 R10, [R8.64] ;  /* 0x00000008080aa981 */ /* 0x0000a4000c1e1500 */
[----:B0-----:R-:W-:-:S05]  /*6770*/  IMAD.WIDE R8, R14, 0x2, R28 ;  /* 0x000000020e087825 */ /* 0x001fca00078e021c */
[----:B------:R3:W2:Y:S04]  /*6780*/  @!P2 LDG.E.U16 R11, [R8.64] ;  /* 0x00000008080ba981 */ /* 0x0006a8000c1e1500 */
[----:B------:R-:W-:Y:S04]  /*6790*/  STL [R1+0x98c], R5 ;  /* 0x00098c0501007387 */ /* 0x000fe80000100800 */
[----:B------:R-:W-:Y:S04]  /*67a0*/  STL [R1+0x990], R12 ;  /* 0x0009900c01007387 */ /* 0x000fe80000100800 */
[----:B------:R-:W-:Y:S04]  /*67b0*/  STL [R1+0x728], R0 ;  /* 0x0007280001007387 */ /* 0x000fe80000100800 */
[----:B------:R-:W-:Y:S04]  /*67c0*/  STL [R1+0x9b4], R6 ;  /* 0x0009b40601007387 */ /* 0x000fe80000100800 */
[----:B------:R-:W2:Y:S01]  /*67d0*/  LDL.LU R27, [R1+0x2cc] ;  /* 0x0002cc00011b7983 */ /* 0x000ea20000300800 */
[----:B---3--:R-:W-:-:S03]  /*67e0*/  IMAD.WIDE R8, R3, 0x2, R28 ;  /* 0x0000000203087825 */ /* 0x008fc600078e021c */
[----:B----4-:R-:W-:Y:S04]  /*67f0*/  STL [R1+0x9c4], R7 ;  /* 0x0009c40701007387 */ /* 0x010fe80000100800 */
[----:B--2---:R-:W-:Y:S04]  /*6800*/  STL [R1+0x9c8], R10 ;  /* 0x0009c80a01007387 */ /* 0x004fe80000100800 */
[----:B------:R-:W-:Y:S04]  /*6810*/  STL [R1+0x9cc], R11 ;  /* 0x0009cc0b01007387 */ /* 0x000fe80000100800 */
[----:B------:R-:W2:Y:S01]  /*6820*/  LDL.LU R3, [R1+0x2c8] ;  /* 0x0002c80001037983 */ /* 0x000ea20000300800 */
[----:B------:R-:W-:-:S06]  /*6830*/  PRMT R13, RZ, 0x7610, R13 ;  /* 0x00007610ff0d7816 */ /* 0x000fcc000000000d */
[----:B------:R0:W3:Y:S04]  /*6840*/  @!P2 LDG.E.U16 R13, [R8.64] ;  /* 0x00000008080da981 */ /* 0x0000e8000c1e1500 */
[----:B--2---:R1:W-:Y:S04]  /*6850*/  STL [R1+0x9d8], R3 ;  /* 0x0009d80301007387 */ /* 0x0043e80000100800 */
[----:B-1----:R-:W2:Y:S04]  /*6860*/  LDL.LU R3, [R1+0x2d0] ;  /* 0x0002d00001037983 */ /* 0x002ea80000300800 */
[----:B------:R-:W1:Y:S04]  /*6870*/  S2R R2, SR_TID.X ;  /* 0x0000000000027919 */ /* 0x000e680000002100 */
[----:B--2---:R2:W-:Y:S04]  /*6880*/  STL [R1+0x9dc], R3 ;  /* 0x0009dc0301007387 */ /* 0x0045e80000100800 */
[----:B--2---:R-:W2:Y:S04]  /*6890*/  LDL.LU R3, [R1+0x2d4] ;  /* 0x0002d40001037983 */ /* 0x004ea80000300800 */
[----:B------:R-:W4:Y:S04]  /*68a0*/  LDL.LU R11, [R1+0x1d0] ;  /* 0x0001d000010b7983 */ /* 0x000f280000300800 */
[----:B------:R-:W4:Y:S04]  /*68b0*/  LDL.LU R10, [R1+0x1d4] ;  /* 0x0001d400010a7983 */ /* 0x000f280000300800 */
[----:B------:R-:W4:Y:S04]  /*68c0*/  LDL.LU R7, [R1+0x1c8] ;  /* 0x0001c80001077983 */ /* 0x000f280000300800 */
[----:B------:R-:W4:Y:S04]  /*68d0*/  LDL.LU R0, [R1+0x2c] ;  /* 0x00002c0001007983 */ /* 0x000f280000300800 */
[----:B------:R0:W-:Y:S04]  /*68e0*/  STL [R1+0x730], R28 ;  /* 0x0007301c01007387 */ /* 0x0001e80000100800 */
[----:B0-----:R-:W4:Y:S04]  /*68f0*/  LDL.LU R28, [R1+0x1cc] ;  /* 0x0001cc00011c7983 */ /* 0x001f280000300800 */
[----:B------:R0:W-:Y:S04]  /*6900*/  STL [R1+0x72c], R29 ;  /* 0x00072c1d01007387 */ /* 0x0001e80000100800 */
[----:B0-----:R-:W4:Y:S04]  /*6910*/  LDL.LU R29, [R1+0x248] ;  /* 0x00024800011d7983 */ /* 0x001f280000300800 */
[----:B------:R-:W4:Y:S04]  /*6920*/  LDL.LU R8, [R1+0x250] ;  /* 0x0002500001087983 */ /* 0x000f280000300800 */
[----:B------:R-:W4:Y:S04]  /*6930*/  LDL.LU R9, [R1+0x254] ;  /* 0x0002540001097983 */ /* 0x000f280000300800 */
[----:B---3--:R0:W-:Y:S01]  /*6940*/  STL [R1+0x9d0], R13 ;  /* 0x0009d00d01007387 */ /* 0x0081e20000100800 */
[----:B-1----:R-:W-:-:S03]  /*6950*/  LOP3.LUT R2, R2, 0x7f, RZ, 0xc0, !PT ;  /* 0x0000007f02027812 */ /* 0x002fc600078ec0ff */
[----:B0-----:R-:W3:Y:S04]  /*6960*/  LDL.LU R13, [R1+0x24c] ;  /* 0x00024c00010d7983 */ /* 0x001ee80000300800 */
[----:B------:R-:W3:Y:S04]  /*6970*/  LDL.LU R6, [R1+0x50] ;  /* 0x0000500001067983 */ /* 0x000ee80000300800 */
[----:B------:R-:W3:Y:S04]  /*6980*/  LDL.LU R12, [R1+0x54] ;  /* 0x00005400010c7983 */ /* 0x000ee80000300800 */
[----:B------:R-:W3:Y:S04]  /*6990*/  LDL.LU R5, [R1+0x28] ;  /* 0x0000280001057983 */ /* 0x000ee80000300800 */
[----:B------:R-:W3:Y:S04]  /*69a0*/  LDL.LU R4, [R1+0x2bc] ;  /* 0x0002bc0001047983 */ /* 0x000ee80000300800 */
[----:B------:R-:W3:Y:S04]  /*69b0*/  LDL.LU R14, [R1+0x2c4] ;  /* 0x0002c400010e7983 */ /* 0x000ee80000300800 */
[----:B------:R-:W3:Y:S04]  /*69c0*/  LDL.LU R17, [R1+0x2c0] ;  /* 0x0002c00001117983 */ /* 0x000ee80000300800 */
[----:B------:R-:W3:Y:S04]  /*69d0*/  LDL.LU R16, [R1+0x2b8] ;  /* 0x0002b80001107983 */ /* 0x000ee80000300800 */
[----:B------:R-:W3:Y:S01]  /*69e0*/  LDL.LU R15, [R1+0x23c] ;  /* 0x00023c00010f7983 */ /* 0x000ee20000300800 */
[----:B------:R-:W-:-:S03]  /*69f0*/  IMAD.SHL.U32 R2, R2, 0x2, RZ ;  /* 0x0000000202027824 */ /* 0x000fc600078e00ff */
[----:B------:R-:W3:Y:S04]  /*6a00*/  LDL.LU R18, [R1+0x244] ;  /* 0x0002440001127983 */ /* 0x000ee80000300800 */
[----:B------:R-:W3:Y:S04]  /*6a10*/  LDL.LU R21, [R1+0x240] ;  /* 0x0002400001157983 */ /* 0x000ee80000300800 */
[----:B------:R-:W3:Y:S04]  /*6a20*/  LDL.LU R20, [R1+0x238] ;  /* 0x0002380001147983 */ /* 0x000ee80000300800 */
[----:B------:R-:W3:Y:S04]  /*6a30*/  LDL.LU R19, [R1+0x1bc] ;  /* 0x0001bc0001137983 */ /* 0x000ee80000300800 */
[----:B------:R-:W3:Y:S04]  /*6a40*/  LDL.LU R22, [R1+0x1c4] ;  /* 0x0001c40001167983 */ /* 0x000ee80000300800 */
[----:B------:R-:W3:Y:S04]  /*6a50*/  LDL.LU R25, [R1+0x1c0] ;  /* 0x0001c00001197983 */ /* 0x000ee80000300800 */
[----:B------:R-:W3:Y:S04]  /*6a60*/  LDL.LU R24, [R1+0x1b8] ;  /* 0x0001b80001187983 */ /* 0x000ee80000300800 */
[----:B------:R-:W3:Y:S04]  /*6a70*/  LDL.LU R23, [R1+0x20] ;  /* 0x0000200001177983 */ /* 0x000ee80000300800 */
[----:B------:R0:W-:Y:S04]  /*6a80*/  STS.U16 [R2], R27 ;  /* 0x0000001b02007388 */ /* 0x0001e80000000400 */
[----:B------:R-:W3:Y:S04]  /*6a90*/  LDL.LU R26, [R1+0x1c] ;  /* 0x00001c00011a7983 */ /* 0x000ee80000300800 */
[----:B0-----:R-:W3:Y:S04]  /*6aa0*/  LDL.LU R27, [R1+0x24] ;  /* 0x00002400011b7983 */ /* 0x001ee80000300800 */
[----:B--2---:R0:W-:Y:S04]  /*6ab0*/  STS.U16 [R2+0x100], R3 ;  /* 0x0001000302007388 */ /* 0x0041e80000000400 */
[----:B0-----:R-:W2:Y:S04]  /*6ac0*/  LDL.LU R3, [R1+0x9dc] ;  /* 0x0009dc0001037983 */ /* 0x001ea80000300800 */
[----:B--2---:R0:W-:Y:S04]  /*6ad0*/  STS.U16 [R2+0x200], R3 ;  /* 0x0002000302007388 */ /* 0x0041e80000000400 */
[----:B0-----:R-:W2:Y:S04]  /*6ae0*/  LDL.LU R3, [R1+0x9d8] ;  /* 0x0009d80001037983 */ /* 0x001ea80000300800 */
[----:B----4-:R0:W-:Y:S04]  /*6af0*/  STS.U16 [R2+0x6000], R0 ;  /* 0x0060000002007388 */ /* 0x0101e80000000400 */
[----:B---3--:R-:W-:Y:S01]  /*6b00*/  STS.U16 [R2+0x2000], R13 ;  /* 0x0020000d02007388 */ /* 0x008fe20000000400 */
[----:B0-----:R-:W-:-:S03]  /*6b10*/  LOP3.LUT R0, R2, 0x10, RZ, 0x3c, !PT ;  /* 0x0000001002007812 */ /* 0x001fc600078e3cff */
[----:B------:R-:W-:Y:S04]  /*6b20*/  STS.U16 [R2+0x2100], R8 ;  /* 0x0021000802007388 */ /* 0x000fe80000000400 */
        /* <DEDUP_REMOVED lines=9> */
[----:B--2---:R0:W-:Y:S04]  /*6bc0*/  STS.U16 [R2+0x300], R3 ;  /* 0x0003000302007388 */ /* 0x0041e80000000400 */
[----:B0-----:R-:W2:Y:S04]  /*6bd0*/  LDL.LU R3, [R1+0x9d4] ;  /* 0x0009d40001037983 */ /* 0x001ea80000300800 */
        /* <DEDUP_REMOVED lines=11> */
[----:B------:R-:W3:Y:S04]  /*6c90*/  LDL.LU R13, [R1+0x2ac] ;  /* 0x0002ac00010d7983 */ /* 0x000ee80000300800 */
[----:B------:R-:W-:Y:S04]  /*6ca0*/  STS.U16 [R0+0x4700], R24 ;  /* 0x0047001800007388 */ /* 0x000fe80000000400 */
[----:B------:R-:W4:Y:S04]  /*6cb0*/  LDL.LU R11, [R1+0x2b0] ;  /* 0x0002b000010b7983 */ /* 0x000f280000300800 */
[----:B------:R-:W-:Y:S04]  /*6cc0*/  STS.U16 [R0+0x6400], R23 ;  /* 0x0064001700007388 */ /* 0x000fe80000000400 */
[----:B------:R-:W4:Y:S04]  /*6cd0*/  LDL.LU R10, [R1+0x2b4] ;  /* 0x0002b400010a7983 */ /* 0x000f280000300800 */
[----:B------:R0:W-:Y:S04]  /*6ce0*/  STS.U16 [R0+0x6500], R26 ;  /* 0x0065001a00007388 */ /* 0x0001e80000000400 */
[----:B------:R-:W4:Y:S04]  /*6cf0*/  LDL.LU R7, [R1+0x2a8] ;  /* 0x0002a80001077983 */ /* 0x000f280000300800 */
[----:B------:R1:W-:Y:S04]  /*6d00*/  STS.U16 [R0+0x6600], R27 ;  /* 0x0066001b00007388 */ /* 0x0003e80000000400 */
[----:B0-----:R-:W4:Y:S04]  /*6d10*/  LDL.LU R26, [R1+0x22c] ;  /* 0x00022c00011a7983 */ /* 0x001f280000300800 */
[----:B-1----:R-:W4:Y:S04]  /*6d20*/  LDL.LU R27, [R1+0x230] ;  /* 0x00023000011b7983 */ /* 0x002f280000300800 */
[----:B------:R-:W4:Y:S04]  /*6d30*/  LDL.LU R2, [R1+0x234] ;  /* 0x0002340001027983 */ /* 0x000f280000300800 */
        /* <DEDUP_REMOVED lines=20> */
[----:B--2---:R0:W-:Y:S04]  /*6e80*/  STS.U16 [R0+0x6700], R3 ;  /* 0x0067000300007388 */ /* 0x0041e80000000400 */
[----:B0-----:R-:W0:Y:S02]  /*6e90*/  S2R R3, SR_TID.X ;  /* 0x0000000000037919 */ /* 0x001e240000002100 */
[----:B0-----:R-:W-:-:S05]  /*6ea0*/  LOP3.LUT R3, R3, 0x7f, RZ, 0xc0, !PT ;  /* 0x0000007f03037812 */ /* 0x001fca00078ec0ff */
[----:B------:R-:W-:-:S05]  /*6eb0*/  IMAD.SHL.U32 R0, R3, 0x2, RZ ;  /* 0x0000000203007824 */ /* 0x000fca00078e00ff */
[----:B------:R-:W-:-:S05]  /*6ec0*/  LOP3.LUT R0, R0, 0x20, RZ, 0x3c, !PT ;  /* 0x0000002000007812 */ /* 0x000fca00078e3cff */
[----:B---3--:R0:W-:Y:S04]  /*6ed0*/  STS.U16 [R0+0x800], R13 ;  /* 0x0008000d00007388 */ /* 0x0081e80000000400 */
[----:B----4-:R1:W-:Y:S04]  /*6ee0*/  STS.U16 [R0+0x900], R11 ;  /* 0x0009000b00007388 */ /* 0x0103e80000000400 */
[----:B0-----:R-:W2:Y:S04]  /*6ef0*/  LDL.LU R13, [R1+0x9d0] ;  /* 0x0009d000010d7983 */ /* 0x001ea80000300800 */
[----:B------:R0:W-:Y:S04]  /*6f00*/  STS.U16 [R0+0xa00], R10 ;  /* 0x000a000a00007388 */ /* 0x0001e80000000400 */
[----:B-1----:R-:W3:Y:S04]  /*6f10*/  LDL.LU R11, [R1+0x9cc] ;  /* 0x0009cc00010b7983 */ /* 0x002ee80000300800 */
[----:B------:R1:W-:Y:S04]  /*6f20*/  STS.U16 [R0+0xb00], R7 ;  /* 0x000b000700007388 */ /* 0x0003e80000000400 */
[----:B0-----:R-:W4:Y:S04]  /*6f30*/  LDL.LU R10, [R1+0x9c8] ;  /* 0x0009c800010a7983 */ /* 0x001f280000300800 */
[----:B------:R0:W-:Y:S04]  /*6f40*/  STS.U16 [R0+0x2800], R26 ;  /* 0x0028001a00007388 */ /* 0x0001e80000000400 */
[----:B-1----:R-:W2:Y:S04]  /*6f50*/  LDL.LU R7, [R1+0x9c4] ;  /* 0x0009c40001077983 */ /* 0x002ea80000300800 */
[----:B------:R1:W-:Y:S04]  /*6f60*/  STS.U16 [R0+0x2900], R27 ;  /* 0x0029001b00007388 */ /* 0x0003e80000000400 */
[----:B------:R-:W-:Y:S04]  /*6f70*/  STS.U16 [R0+0x2a00], R2 ;  /* 0x002a000200007388 */ /* 0x000fe80000000400 */
[----:B0-----:R-:W2:Y:S04]  /*6f80*/  LDL.LU R26, [R1+0x9c0] ;  /* 0x0009c000011a7983 */ /* 0x001ea80000300800 */
[----:B------:R-:W-:Y:S04]  /*6f90*/  STS.U16 [R0+0x2b00], R8 ;  /* 0x002b000800007388 */ /* 0x000fe80000000400 */
[----:B-1----:R-:W2:Y:S04]  /*6fa0*/  LDL.LU R27, [R1+0x9bc] ;  /* 0x0009bc00011b7983 */ /* 0x002ea80000300800 */
[----:B------:R0:W-:Y:S04]  /*6fb0*/  STS.U16 [R0+0x4800], R23 ;  /* 0x0048001700007388 */ /* 0x0001e80000000400 */
[----:B------:R1:W-:Y:S04]  /*6fc0*/  STS.U16 [R0+0x4900], R15 ;  /* 0x0049000f00007388 */ /* 0x0003e80000000400 */
[----:B0-----:R-:W2:Y:S04]  /*6fd0*/  LDL.LU R23, [R1+0x138] ;  /* 0x0001380001177983 */ /* 0x001ea80000300800 */
[----:B-1----:R-:W3:Y:S01]  /*6fe0*/  LDL.LU R15, [R1+0x4] ;  /* 0x00000400010f7983 */ /* 0x002ee20000300800 */
[----:B------:R-:W-:-:S03]  /*6ff0*/  IMAD.SHL.U32 R3, R3, 0x2, RZ ;  /* 0x0000000203037824 */ /* 0x000fc600078e00ff */
[----:B------:R-:W-:Y:S02]  /*7000*/  STS.U16 [R0+0x4a00], R9 ;  /* 0x004a000900007388 */ /* 0x000fe40000000400 */
[----:B------:R-:W-:Y:S02]  /*7010*/  LOP3.LUT R3, R3, 0x30, RZ, 0x3c, !PT ;  /* 0x0000003003037812 */ /* 0x000fe400078e3cff */
[----:B------:R-:W-:Y:S04]  /*7020*/  STS.U16 [R0+0x4b00], R29 ;  /* 0x004b001d00007388 */ /* 0x000fe80000000400 */
[----:B------:R-:W-:Y:S04]  /*7030*/  STS.U16 [R0+0x6800], R28 ;  /* 0x0068001c00007388 */ /* 0x000fe80000000400 */
[----:B------:R0:W-:Y:S04]  /*7040*/  STS.U16 [R0+0x6900], R6 ;  /* 0x0069000600007388 */ /* 0x0001e80000000400 */
[----:B------:R-:W-:Y:S04]  /*7050*/  STS.U16 [R0+0x6a00], R12 ;  /* 0x006a000c00007388 */ /* 0x000fe80000000400 */
[----:B------:R-:W-:Y:S04]  /*7060*/  STS.U16 [R0+0x6b00], R5 ;  /* 0x006b000500007388 */ /* 0x000fe80000000400 */
[----:B------:R-:W-:Y:S04]  /*7070*/  STS.U16 [R3+0xc00], R4 ;  /* 0x000c000403007388 */ /* 0x000fe80000000400 */
[----:B------:R-:W-:Y:S04]  /*7080*/  STS.U16 [R3+0xd00], R14 ;  /* 0x000d000e03007388 */ /* 0x000fe80000000400 */
[----:B------:R-:W-:Y:S04]  /*7090*/  STS.U16 [R3+0xe00], R17 ;  /* 0x000e001103007388 */ /* 0x000fe80000000400 */
[----:B------:R-:W-:Y:S04]  /*70a0*/  STS.U16 [R3+0xf00], R16 ;  /* 0x000f001003007388 */ /* 0x000fe80000000400 */
[----:B------:R1:W-:Y:S04]  /*70b0*/  STS.U16 [R3+0x2c00], R18 ;  /* 0x002c001203007388 */ /* 0x0003e80000000400 */
[----:B0-----:R-:W4:Y:S04]  /*70c0*/  LDL.LU R6, [R1+0x28c] ;  /* 0x00028c0001067983 */ /* 0x001f280000300800 */
[----:B------:R0:W-:Y:S04]  /*70d0*/  STS.U16 [R3+0x2d00], R21 ;  /* 0x002d001503007388 */ /* 0x0001e80000000400 */
[----:B-1----:R-:W4:Y:S04]  /*70e0*/  LDL.LU R18, [R1+0x290] ;  /* 0x0002900001127983 */ /* 0x002f280000300800 */
        /* <DEDUP_REMOVED lines=10> */
[----:B-1----:R-:W4:Y:S04]  /*7190*/  LDL.LU R24, [R1+0x208] ;  /* 0x0002080001187983 */ /* 0x002f280000300800 */
[----:B------:R-:W4:Y:S04]  /*71a0*/  LDL.LU R0, [R1+0x8c] ;  /* 0x00008c0001007983 */ /* 0x000f280000300800 */
[----:B--2---:R0:W-:Y:S04]  /*71b0*/  STS.U16 [R3+0x4f00], R23 ;  /* 0x004f001703007388 */ /* 0x0041e80000000400 */
[----:B---3--:R-:W-:Y:S04]  /*71c0*/  STS.U16 [R3+0x6c00], R15 ;  /* 0x006c000f03007388 */ /* 0x008fe80000000400 */
[----:B------:R1:W-:Y:S04]  /*71d0*/  STS.U16 [R3+0x6d00], R27 ;  /* 0x006d001b03007388 */ /* 0x0003e80000000400 */
[----:B0-----:R-:W2:Y:S04]  /*71e0*/  LDL.LU R23, [R1+0x130] ;  /* 0x0001300001177983 */ /* 0x001ea80000300800 */
[----:B-1----:R-:W3:Y:S04]  /*71f0*/  LDL.LU R27, [R1+0x9b8] ;  /* 0x0009b800011b7983 */ /* 0x002ee80000300800 */
[----:B------:R-:W0:Y:S04]  /*7200*/  S2R R15, SR_TID.X ;  /* 0x00000000000f7919 */ /* 0x000e280000002100 */
[----:B------:R-:W2:Y:S04]  /*7210*/  LDL.LU R9, [R1+0x27c] ;  /* 0x00027c0001097983 */ /* 0x000ea80000300800 */
[----:B------:R-:W2:Y:S04]  /*7220*/  LDL.LU R29, [R1+0x284] ;  /* 0x00028400011d7983 */ /* 0x000ea80000300800 */
[----:B------:R-:W2:Y:S04]  /*7230*/  LDL.LU R28, [R1+0x280] ;  /* 0x00028000011c7983 */ /* 0x000ea80000300800 */
[----:B------:R-:W2:Y:S04]  /*7240*/  LDL.LU R12, [R1+0x278] ;  /* 0x00027800010c7983 */ /* 0x000ea80000300800 */
[----:B------:R-:W2:Y:S01]  /*7250*/  LDL.LU R5, [R1+0x1fc] ;  /* 0x0001fc0001057983 */ /* 0x000ea20000300800 */
[----:B0-----:R-:W-:-:S03]  /*7260*/  LOP3.LUT R8, R15, 0x7f, RZ, 0xc0, !PT ;  /* 0x0000007f0f087812 */ /* 0x001fc600078ec0ff */
[----:B------:R-:W2:Y:S02]  /*7270*/  LDL.LU R4, [R1+0x204] ;  /* 0x0002040001047983 */ /* 0x000ea40000300800 */
[----:B------:R-:W-:Y:S02]  /*7280*/  IMAD.SHL.U32 R2, R8, 0x2, RZ ;  /* 0x0000000208027824 */ /* 0x000fe400078e00ff */
[----:B------:R-:W2:Y:S04]  /*7290*/  LDL.LU R14, [R1+0x200] ;  /* 0x00020000010e7983 */ /* 0x000ea80000300800 */
[----:B------:R-:W2:Y:S01]  /*72a0*/  LDL.LU R17, [R1+0x1f8] ;  /* 0x0001f80001117983 */ /* 0x000ea20000300800 */
[----:B------:R-:W-:-:S03]  /*72b0*/  LOP3.LUT R2, R2, 0x40, RZ, 0x3c, !PT ;  /* 0x0000004002027812 */ /* 0x000fc600078e3cff */
[----:B------:R-:W2:Y:S04]  /*72c0*/  LDL.LU R16, [R1+0x7c] ;  /* 0x00007c0001107983 */ /* 0x000ea80000300800 */
[----:B------:R-:W2:Y:S04]  /*72d0*/  LDL.LU R15, [R1+0x84] ;  /* 0x00008400010f7983 */ /* 0x000ea80000300800 */
[----:B---3--:R0:W-:Y:S04]  /*72e0*/  STS.U16 [R3+0x6e00], R27 ;  /* 0x006e001b03007388 */ /* 0x0081e80000000400 */
[----:B------:R1:W-:Y:S04]  /*72f0*/  STS.U16 [R3+0x6f00], R26 ;  /* 0x006f001a03007388 */ /* 0x0003e80000000400 */
[----:B----4-:R3:W-:Y:S04]  /*7300*/  STS.U16 [R2+0x1000], R6 ;  /* 0x0010000602007388 */ /* 0x0107e80000000400 */
[----:B0-----:R-:W4:Y:S04]  /*7310*/  LDL.LU R27, [R1+0x88] ;  /* 0x00008800011b7983 */ /* 0x001f280000300800 */
[----:B-1----:R-:W4:Y:S04]  /*7320*/  LDL.LU R26, [R1+0x134] ;  /* 0x00013400011a7983 */ /* 0x002f280000300800 */
[----:B------:R-:W4:Y:S04]  /*7330*/  LDL.LU R3, [R1+0x80] ;  /* 0x0000800001037983 */ /* 0x000f280000300800 */
[----:B---3--:R-:W3:Y:S04]  /*7340*/  LDL.LU R6, [R1+0x9b4] ;  /* 0x0009b40001067983 */ /* 0x008ee80000300800 */
[----:B------:R0:W-:Y:S04]  /*7350*/  STS.U16 [R2+0x1100], R18 ;  /* 0x0011001202007388 */ /* 0x0001e80000000400 */
[----:B------:R1:W-:Y:S04]  /*7360*/  STS.U16 [R2+0x1200], R21 ;  /* 0x0012001502007388 */ /* 0x0003e80000000400 */
[----:B------:R2:W-:Y:S04]  /*7370*/  STS.U16 [R2+0x1300], R20 ;  /* 0x0013001402007388 */ /* 0x0005e80000000400 */
[----:B0-----:R-:W3:Y:S04]  /*7380*/  LDL.LU R18, [R1+0x9b0] ;  /* 0x0009b00001127983 */ /* 0x001ee80000300800 */
[----:B-1----:R-:W3:Y:S04]  /*7390*/  LDL.LU R21, [R1+0x9ac] ;  /* 0x0009ac0001157983 */ /* 0x002ee80000300800 */
[----:B--2---:R-:W2:Y:S04]  /*73a0*/  LDL.LU R20, [R1+0x9a8] ;  /* 0x0009a80001147983 */ /* 0x004ea80000300800 */
[----:B------:R0:W-:Y:S04]  /*73b0*/  STS.U16 [R2+0x3000], R19 ;  /* 0x0030001302007388 */ /* 0x0001e80000000400 */
[----:B------:R1:W-:Y:S04]  /*73c0*/  STS.U16 [R2+0x3100], R22 ;  /* 0x0031001602007388 */ /* 0x0003e80000000400 */
[----:B------:R1:W-:Y:S04]  /*73d0*/  STS.U16 [R2+0x3200], R25 ;  /* 0x0032001902007388 */ /* 0x0003e80000000400 */
[----:B0-----:R-:W2:Y:S04]  /*73e0*/  LDL.LU R19, [R1+0x9a4] ;  /* 0x0009a40001137983 */ /* 0x001ea80000300800 */
[----:B-1----:R-:W2:Y:S04]  /*73f0*/  LDL.LU R22, [R1+0x9a0] ;  /* 0x0009a00001167983 */ /* 0x002ea80000300800 */
[----:B------:R-:W2:Y:S04]  /*7400*/  LDL.LU R25, [R1+0x99c] ;  /* 0x00099c0001197983 */ /* 0x000ea80000300800 */
[----:B------:R0:W-:Y:S04]  /*7410*/  STS.U16 [R2+0x3300], R24 ;  /* 0x0033001802007388 */ /* 0x0001e80000000400 */
[----:B------:R1:W-:Y:S04]  /*7420*/  STS.U16 [R2+0x5000], R0 ;  /* 0x0050000002007388 */ /* 0x0003e80000000400 */
[----:B------:R1:W-:Y:S04]  /*7430*/  STS.U16 [R2+0x5100], R23 ;  /* 0x0051001702007388 */ /* 0x0003e80000000400 */
[----:B0-----:R-:W3:Y:S04]  /*7440*/  LDL.LU R24, [R1+0x998] ;  /* 0x0009980001187983 */ /* 0x001ee80000300800 */
[----:B-1----:R-:W3:Y:S04]  /*7450*/  LDL.LU R0, [R1+0x78] ;  /* 0x0000780001007983 */ /* 0x002ee80000300800 */
[----:B------:R-:W3:Y:S01]  /*7460*/  LDL.LU R23, [R1+0x994] ;  /* 0x0009940001177983 */ /* 0x000ee20000300800 */
[----:B------:R-:W-:-:S05]  /*7470*/  IMAD.SHL.U32 R8, R8, 0x2, RZ ;  /* 0x0000000208087824 */ /* 0x000fca00078e00ff */
[----:B------:R-:W-:Y:S01]  /*7480*/  LOP3.LUT R8, R8, 0x50, RZ, 0x3c, !PT ;  /* 0x0000005008087812 */ /* 0x000fe200078e3cff */
[----:B----4-:R-:W-:Y:S04]  /*7490*/  STS.U16 [R2+0x5200], R26 ;  /* 0x0052001a02007388 */ /* 0x010fe80000000400 */
[----:B------:R-:W-:Y:S04]  /*74a0*/  STS.U16 [R2+0x5300], R27 ;  /* 0x0053001b02007388 */ /* 0x000fe80000000400 */
[----:B--2---:R-:W-:Y:S04]  /*74b0*/  STS.U16 [R2+0x7000], R25 ;  /* 0x0070001902007388 */ /* 0x004fe80000000400 */
[----:B---3--:R-:W-:Y:S04]  /*74c0*/  STS.U16 [R2+0x7100], R24 ;  /* 0x0071001802007388 */ /* 0x008fe80000000400 */
[----:B------:R-:W-:Y:S04]  /*74d0*/  STS.U16 [R2+0x7200], R23 ;  /* 0x0072001702007388 */ /* 0x000fe80000000400 */
[----:B------:R-:W-:Y:S04]  /*74e0*/  STS.U16 [R2+0x7300], R22 ;  /* 0x0073001602007388 */ /* 0x000fe80000000400 */
[----:B------:R-:W-:Y:S04]  /*74f0*/  STS.U16 [R8+0x1400], R9 ;  /* 0x0014000908007388 */ /* 0x000fe80000000400 */
[----:B------:R0:W-:Y:S04]  /*7500*/  STS.U16 [R8+0x1500], R29 ;  /* 0x0015001d08007388 */ /* 0x0001e80000000400 */
[----:B------:R-:W-:Y:S04]  /*7510*/  STS.U16 [R8+0x1600], R28 ;  /* 0x0016001c08007388 */ /* 0x000fe80000000400 */
[----:B------:R1:W-:Y:S04]  /*7520*/  STS.U16 [R8+0x1700], R12 ;  /* 0x0017000c08007388 */ /* 0x0003e80000000400 */
[----:B0-----:R-:W2:Y:S04]  /*7530*/  LDL.LU R29, [R1+0x26c] ;  /* 0x00026c00011d7983 */ /* 0x001ea80000300800 */
[----:B------:R0:W-:Y:S04]  /*7540*/  STS.U16 [R8+0x3400], R5 ;  /* 0x0034000508007388 */ /* 0x0001e80000000400 */
[----:B-1----:R-:W3:Y:S04]  /*7550*/  LDL.LU R12, [R1+0x270] ;  /* 0x00027000010c7983 */ /* 0x002ee80000300800 */
        /* <DEDUP_REMOVED lines=11> */
[----:B------:R0:W-:Y:S04]  /*7610*/  STS.U16 [R8+0x5600], R3 ;  /* 0x0056000308007388 */ /* 0x0001e80000000400 */
[----:B0-----:R-:W4:Y:S04]  /*7620*/  LDL.LU R3, [R1+0x6c] ;  /* 0x00006c0001037983 */ /* 0x001f280000300800 */
[----:B------:R-:W4:Y:S04]  /*7630*/  LDL.LU R2, [R1+0x68] ;  /* 0x0000680001027983 */ /* 0x000f280000300800 */
[----:B------:R0:W-:Y:S04]  /*7640*/  STS.U16 [R8+0x5700], R0 ;  /* 0x0057000008007388 */ /* 0x0001e80000000400 */
[----:B------:R-:W4:Y:S04]  /*7650*/  LDL.LU R22, [R1+0x25c] ;  /* 0x00025c0001167983 */ /* 0x000f280000300800 */
[----:B------:R-:W4:Y:S04]  /*7660*/  LDL.LU R23, [R1+0x264] ;  /* 0x0002640001177983 */ /* 0x000f280000300800 */
[----:B------:R-:W-:Y:S04]  /*7670*/  STS.U16 [R8+0x7400], R21 ;  /* 0x0074001508007388 */ /* 0x000fe80000000400 */
[----:B------:R-:W4:Y:S04]  /*7680*/  LDL.LU R24, [R1+0x260] ;  /* 0x0002600001187983 */ /* 0x000f280000300800 */
[----:B------:R-:W-:Y:S04]  /*7690*/  STS.U16 [R8+0x7500], R20 ;  /* 0x0075001408007388 */ /* 0x000fe80000000400 */
[----:B0-----:R-:W4:Y:S04]  /*76a0*/  LDL.LU R0, [R1+0x258] ;  /* 0x0002580001007983 */ /* 0x001f280000300800 */
[----:B------:R0:W-:Y:S04]  /*76b0*/  STS.U16 [R8+0x7600], R19 ;  /* 0x0076001308007388 */ /* 0x0001e80000000400 */
[----:B------:R1:W-:Y:S04]  /*76c0*/  STS.U16 [R8+0x7700], R18 ;  /* 0x0077001208007388 */ /* 0x0003e80000000400 */
[----:B0-----:R-:W4:Y:S04]  /*76d0*/  LDL.LU R19, [R1+0x74] ;  /* 0x0000740001137983 */ /* 0x001f280000300800 */
[----:B-1----:R-:W4:Y:S04]  /*76e0*/  LDL.LU R18, [R1+0x70] ;  /* 0x0000700001127983 */ /* 0x002f280000300800 */
[----:B------:R-:W0:Y:S04]  /*76f0*/  S2R R28, SR_TID.X ;  /* 0x00000000001c7919 */ /* 0x000e280000002100 */
[----:B------:R-:W4:Y:S04]  /*7700*/  LDL.LU R25, [R1+0x1dc] ;  /* 0x0001dc0001197983 */ /* 0x000f280000300800 */
[----:B------:R-:W4:Y:S04]  /*7710*/  LDL.LU R26, [R1+0x1e4] ;  /* 0x0001e400011a7983 */ /* 0x000f280000300800 */
[----:B------:R-:W4:Y:S04]  /*7720*/  LDL.LU R27, [R1+0x1e0] ;  /* 0x0001e000011b7983 */ /* 0x000f280000300800 */
[----:B------:R-:W4:Y:S04]  /*7730*/  LDL.LU R8, [R1+0x1d8] ;  /* 0x0001d80001087983 */ /* 0x000f280000300800 */
[----:B------:R-:W4:Y:S01]  /*7740*/  LDL.LU R9, [R1+0x5c] ;  /* 0x00005c0001097983 */ /* 0x000f220000300800 */
[----:B0-----:R-:W-:-:S03]  /*7750*/  LOP3.LUT R20, R28, 0x7f, RZ, 0xc0, !PT ;  /* 0x0000007f1c147812 */ /* 0x001fc600078ec0ff */
[----:B------:R-:W4:Y:S02]  /*7760*/  LDL.LU R28, [R1+0x64] ;  /* 0x00006400011c7983 */ /* 0x000f240000300800 */
[----:B------:R-:W-:-:S05]  /*7770*/  IMAD.SHL.U32 R21, R20, 0x2, RZ ;  /* 0x0000000214157824 */ /* 0x000fca00078e00ff */
[----:B------:R-:W-:-:S05]  /*7780*/  LOP3.LUT R21, R21, 0x60, RZ, 0x3c, !PT ;  /* 0x0000006015157812 */ /* 0x000fca00078e3cff */
[----:B--2---:R0:W-:Y:S04]  /*7790*/  STS.U16 [R21+0x1800], R29 ;  /* 0x0018001d15007388 */ /* 0x0041e80000000400 */
[----:B---3--:R1:W-:Y:S04]  /*77a0*/  STS.U16 [R21+0x1900], R12 ;  /* 0x0019000c15007388 */ /* 0x0083e80000000400 */
[----:B0-----:R-:W2:Y:S04]  /*77b0*/  LDL.LU R29, [R1+0x60] ;  /* 0x00006000011d7983 */ /* 0x001ea80000300800 */
[----:B----4-:R0:W-:Y:S04]  /*77c0*/  STS.U16 [R21+0x1a00], R5 ;  /* 0x001a000515007388 */ /* 0x0101e80000000400 */
[----:B-1----:R-:W3:Y:S04]  /*77d0*/  LDL.LU R12, [R1+0x990] ;  /* 0x00099000010c7983 */ /* 0x002ee80000300800 */
[----:B------:R1:W-:Y:S04]  /*77e0*/  STS.U16 [R21+0x1b00], R4 ;  /* 0x001b000415007388 */ /* 0x0003e80000000400 */
[----:B0-----:R-:W4:Y:S04]  /*77f0*/  LDL.LU R5, [R1+0x98c] ;  /* 0x00098c0001057983 */ /* 0x001f280000300800 */
[----:B------:R0:W-:Y:S04]  /*7800*/  STS.U16 [R21+0x3800], R14 ;  /* 0x0038000e15007388 */ /* 0x0001e80000000400 */
[----:B-1----:R-:W2:Y:S04]  /*7810*/  LDL.LU R4, [R1+0x988] ;  /* 0x0009880001047983 */ /* 0x002ea80000300800 */
[----:B------:R1:W-:Y:S04]  /*7820*/  STS.U16 [R21+0x3900], R17 ;  /* 0x0039001115007388 */ /* 0x0003e80000000400 */
[----:B0-----:R-:W2:Y:S04]  /*7830*/  LDL.LU R14, [R1+0x984] ;  /* 0x00098400010e7983 */ /* 0x001ea80000300800 */
[----:B------:R0:W-:Y:S04]  /*7840*/  STS.U16 [R21+0x3a00], R16 ;  /* 0x003a001015007388 */ /* 0x0001e80000000400 */
[----:B-1----:R-:W2:Y:S04]  /*7850*/  LDL.LU R17, [R1+0x980] ;  /* 0x0009800001117983 */ /* 0x002ea80000300800 */
[----:B------:R1:W-:Y:S04]  /*7860*/  STS.U16 [R21+0x3b00], R15 ;  /* 0x003b000f15007388 */ /* 0x0003e80000000400 */
[----:B0-----:R-:W3:Y:S04]  /*7870*/  LDL.LU R16, [R1+0x97c] ;  /* 0x00097c0001107983 */ /* 0x001ee80000300800 */
[----:B-1----:R-:W4:Y:S04]  /*7880*/  LDL.LU R15, [R1+0x978] ;  /* 0x00097800010f7983 */ /* 0x002f280000300800 */
[----:B------:R0:W-:Y:S04]  /*7890*/  STS.U16 [R21+0x5800], R3 ;  /* 0x0058000315007388 */ /* 0x0001e80000000400 */
[----:B0-----:R-:W4:Y:S04]  /*78a0*/  LDL.LU R3, [R1+0x974] ;  /* 0x0009740001037983 */ /* 0x001f280000300800 */
[----:B------:R-:W-:Y:S04]  /*78b0*/  STS.U16 [R21+0x5900], R18 ;  /* 0x0059001215007388 */ /* 0x000fe80000000400 */
[----:B------:R-:W-:Y:S04]  /*78c0*/  STS.U16 [R21+0x5a00], R19 ;  /* 0x005a001315007388 */ /* 0x000fe80000000400 */
[----:B------:R0:W-:Y:S04]  /*78d0*/  STS.U16 [R21+0x5b00], R2 ;  /* 0x005b000215007388 */ /* 0x0001e80000000400 */
[----:B0-----:R-:W4:Y:S01]  /*78e0*/  LDL R2, [R1+0x700] ;  /* 0x0007000001027983 */ /* 0x001f220000100800 */
[----:B------:R-:W-:-:S05]  /*78f0*/  IMAD.SHL.U32 R18, R20, 0x2, RZ ;  /* 0x0000000214127824 */ /* 0x000fca00078e00ff */
[----:B------:R-:W-:Y:S01]  /*7900*/  LOP3.LUT R18, R18, 0x70, RZ, 0x3c, !PT ;  /* 0x0000007012127812 */ /* 0x000fe200078e3cff */
[----:B--2---:R-:W-:Y:S04]  /*7910*/  STS.U16 [R21+0x7800], R17 ;  /* 0x0078001115007388 */ /* 0x004fe80000000400 */
[----:B---3--:R-:W-:Y:S04]  /*7920*/  STS.U16 [R21+0x7900], R16 ;  /* 0x0079001015007388 */ /* 0x008fe80000000400 */
[----:B----4-:R-:W-:Y:S04]  /*7930*/  STS.U16 [R21+0x7a00], R15 ;  /* 0x007a000f15007388 */ /* 0x010fe80000000400 */
[----:B------:R-:W-:Y:S04]  /*7940*/  STS.U16 [R21+0x7b00], R14 ;  /* 0x007b000e15007388 */ /* 0x000fe80000000400 */
[----:B------:R-:W-:Y:S04]  /*7950*/  STS.U16 [R18+0x1c00], R22 ;  /* 0x001c001612007388 */ /* 0x000fe80000000400 */
        /* <DEDUP_REMOVED lines=8> */
[----:B------:R1:W-:Y:S04]  /*79e0*/  STS.U16 [R18+0x5d00], R28 ;  /* 0x005d001c12007388 */ /* 0x0003e80000000400 */
[----:B------:R-:W-:Y:S04]  /*79f0*/  STS.U16 [R18+0x5e00], R29 ;  /* 0x005e001d12007388 */ /* 0x000fe80000000400 */
[----:B0-----:R-:W2:Y:S04]  /*7a00*/  LDL R0, [R1+0x6bc] ;  /* 0x0006bc0001007983 */ /* 0x001ea80000100800 */
[----:B-1----:R-:W0:Y:S04]  /*7a10*/  S2R R28, SR_TID.X ;  /* 0x00000000001c7919 */ /* 0x002e280000002100 */
[----:B------:R1:W-:Y:S04]  /*7a20*/  STS.U16 [R18+0x5f00], R3 ;  /* 0x005f000312007388 */ /* 0x0003e80000000400 */
[----:B-1----:R-:W3:Y:S01]  /*7a30*/  LDL.LU R3, [R1+0x970] ;  /* 0x0009700001037983 */ /* 0x002ee20000300800 */
[----:B0-----:R-:W-:Y:S01]  /*7a40*/  SHF.R.S32.HI R8, RZ, 0x6, R28 ;  /* 0x00000006ff087819 */ /* 0x001fe2000001141c */
[----:B------:R-:W-:-:S03]  /*7a50*/  IMAD.SHL.U32 R9, R28, 0x2, RZ ;  /* 0x000000021c097824 */ /* 0x000fc600078e00ff */
[----:B------:R-:W-:-:S04]  /*7a60*/  SGXT R8, R8, 0x1 ;  /* 0x000000010808781a */ /* 0x000fc80000000200 */
[----:B------:R-:W-:Y:S01]  /*7a70*/  LOP3.LUT R8, R8, 0x90, RZ, 0xc0, !PT ;  /* 0x0000009008087812 */ /* 0x000fe200078ec0ff */
[----:B------:R-:W-:Y:S03]  /*7a80*/  STS.U16 [R18+0x7c00], R12 ;  /* 0x007c000c12007388 */ /* 0x000fe60000000400 */
[----:B------:R-:W-:Y:S01]  /*7a90*/  LOP3.LUT R8, R8, 0x7e, R9, 0x78, !PT ;  /* 0x0000007e08087812 */ /* 0x000fe200078e7809 */
[----:B------:R-:W-:Y:S04]  /*7aa0*/  STS.U16 [R18+0x7d00], R5 ;  /* 0x007d000512007388 */ /* 0x000fe80000000400 */
[----:B------:R-:W-:Y:S04]  /*7ab0*/  STS.U16 [R18+0x7e00], R4 ;  /* 0x007e000412007388 */ /* 0x000fe80000000400 */
[----:B------:R-:W-:Y:S04]  /*7ac0*/  STS.U16 [R18+0x7f00], R6 ;  /* 0x007f000612007388 */ /* 0x000fe80000000400 */
[----:B------:R-:W-:Y:S04]  /*7ad0*/  STS.U16 [R8+0x8000], R7 ;  /* 0x0080000708007388 */ /* 0x000fe80000000400 */
[----:B------:R-:W-:Y:S04]  /*7ae0*/  STS.U16 [R8+0x8200], R11 ;  /* 0x0082000b08007388 */ /* 0x000fe80000000400 */
[----:B------:R-:W-:Y:S04]  /*7af0*/  STS.U16 [R2+0x8100], R10 ;  /* 0x0081000a02007388 */ /* 0x000fe80000000400 */
[----:B------:R0:W-:Y:S04]  /*7b00*/  STS.U16 [R2+0x8300], R13 ;  /* 0x0083000d02007388 */ /* 0x0001e80000000400 */
[----:B------:R-:W-:Y:S06]  /*7b10*/  BAR.SYNC.DEFER_BLOCKING 0x0 ;  /* 0x0000000000007b1d */ /* 0x000fec0000010000 */
[----:B0-----:R-:W4:Y:S04]  /*7b20*/  LDL.LU.64 R12, [R1+0x160] ;  /* 0x00016000010c7983 */ /* 0x001f280000300a00 */
[----:B------:R-:W4:Y:S04]  /*7b30*/  LDL.LU.64 R14, [R1+0x168] ;  /* 0x00016800010e7983 */ /* 0x000f280000300a00 */
[----:B--2---:R-:W0:Y:S04]  /*7b40*/  LDSM.16.M88.4 R20, [R0+0x8000] ;  /* 0x008000000014783b */ /* 0x004e280000000200 */
[----:B------:R-:W1:Y:S04]  /*7b50*/  LDSM.16.M88.4 R16, [R0+0x8200] ;  /* 0x008200000010783b */ /* 0x000e680000000200 */
[----:B---3--:R-:W4:Y:S04]  /*7b60*/  LDSM.16.MT88.4 R8, [R3] ;  /* 0x000000000308783b */ /* 0x008f280000004200 */
[----:B------:R-:W2:Y:S04]  /*7b70*/  LDSM.16.MT88.4 R24, [R3+0x100] ;  /* 0x000100000318783b */ /* 0x000ea80000004200 */
[----:B------:R-:W-:Y:S04]  /*7b80*/  LDSM.16.MT88.4 R4, [R3+0x80] ;  /* 0x000080000304783b */ /* 0x000fe80000004200 */
[----:B0-----:R-:W-:Y:S04]  /*7b90*/  STL [R1+0x890], R22 ;  /* 0x0008901601007387 */ /* 0x001fe80000100800 */
[----:B------:R-:W-:Y:S04]  /*7ba0*/  STL [R1+0x88c], R23 ;  /* 0x00088c1701007387 */ /* 0x000fe80000100800 */
[----:B-1----:R-:W-:Y:S04]  /*7bb0*/  STL [R1+0x95c], R18 ;  /* 0x00095c1201007387 */ /* 0x002fe80000100800 */
[----:B------:R-:W-:Y:S01]  /*7bc0*/  STL [R1+0x84c], R19 ;  /* 0x00084c1301007387 */ /* 0x000fe20000100800 */
[----:B----4-:R-:W-:Y:S03]  /*7bd0*/  HMMA.16816.F32.BF16 R12, R8, R20, R12 ;  /* 0x00000014080c723c */ /* 0x010fe6000004180c */
[----:B--2---:R-:W-:Y:S04]  /*7be0*/  STL.64 [R1+0x968], R26 ;  /* 0x0009681a01007387 */ /* 0x004fe80000100a00 */
[----:B------:R-:W-:Y:S04]  /*7bf0*/  STL.64 [R1+0x960], R24 ;  /* 0x0009601801007387 */ /* 0x000fe80000100a00 */
[----:B------:R-:W0:Y:S11]  /*7c00*/  LDSM.16.MT88.4 R24, [R3+0x180] ;  /* 0x000180000318783b */ /* 0x000e360000004200 */
[----:B------:R-:W-:Y:S02]  /*7c10*/  @!UPT UIADD3 URZ, URZ, URZ, URZ ;  /* 0x0000003f3f3ff290 */ /* 0x000fe4000fffe03f */
[----:B------:R-:W-:Y:S02]  /*7c20*/  IMAD.MOV.U32 R29, RZ, RZ, R12 ;  /* 0x000000ffff1d7224 */ /* 0x000fe400078e000c */
[----:B------:R-:W-:Y:S02]  /*7c30*/  IMAD.MOV.U32 R28, RZ, RZ, R13 ;  /* 0x000000ffff1c7224 */ /* 0x000fe400078e000d */
[----:B------:R-:W-:Y:S01]  /*7c40*/  IMAD.MOV.U32 R2, RZ, RZ, R14 ;  /* 0x000000ffff027224 */ /* 0x000fe200078e000e */
[----:B------:R-:W2:Y:S01]  /*7c50*/  LDL.LU.64 R12, [R1+0x150] ;  /* 0x00015000010c7983 */ /* 0x000ea20000300a00 */
[----:B------:R-:W-:-:S03]  /*7c60*/  IMAD.MOV.U32 R0, RZ, RZ, R15 ;  /* 0x000000ffff007224 */ /* 0x000fc600078e000f */
[----:B------:R-:W2:Y:S04]  /*7c70*/  LDL.LU.64 R14, [R1+0x158] ;  /* 0x00015800010e7983 */ /* 0x000ea80000300a00 */
[----:B------:R-:W-:Y:S04]  /*7c80*/  STL [R1+0x8a0], R0 ;  /* 0x0008a00001007387 */ /* 0x000fe80000100800 */
[----:B------:R1:W-:Y:S01]  /*7c90*/  STL [R1+0x89c], R2 ;  /* 0x00089c0201007387 */ /* 0x0003e20000100800 */
[----:B0-----:R-:W-:Y:S02]  /*7ca0*/  IMAD.MOV.U32 R22, RZ, RZ, R25 ;  /* 0x000000ffff167224 */ /* 0x001fe400078e0019 */
[----:B-1----:R-:W-:-:S02]  /*7cb0*/  IMAD.MOV.U32 R2, RZ, RZ, R26 ;  /* 0x000000ffff027224 */ /* 0x002fc400078e001a */
[----:B------:R-:W-:Y:S02]  /*7cc0*/  IMAD.MOV.U32 R0, RZ, RZ, R27 ;  /* 0x000000ffff007224 */ /* 0x000fe400078e001b */
[----:B------:R-:W-:Y:S02]  /*7cd0*/  IMAD.MOV.U32 R18, RZ, RZ, R24 ;  /* 0x000000ffff127224 */ /* 0x000fe400078e0018 */
[----:B------:R-:W0:Y:S04]  /*7ce0*/  LDSM.16.MT88.4 R24, [R3+0x200] ;  /* 0x000200000318783b */ /* 0x000e280000004200 */
[----:B------:R-:W-:Y:S04]  /*7cf0*/  STL [R1+0x898], R28 ;  /* 0x0008981c01007387 */ /* 0x000fe80000100800 */
[----:B------:R-:W-:Y:S04]  /*7d00*/  STL [R1+0x894], R29 ;  /* 0x0008941d01007387 */ /* 0x000fe80000100800 */
[----:B0-----:R-:W-:Y:S04]  /*7d10*/  STL.64 [R1+0x70], R24 ;  /* 0x0000701801007387 */ /* 0x001fe80000100a00 */
[----:B------:R-:W-:Y:S04]  /*7d20*/  STL.64 [R1+0x78], R26 ;  /* 0x0000781a01007387 */ /* 0x000fe80000100a00 */
[----:B------:R-:W0:Y:S04]  /*7d30*/  LDSM.16.MT88.4 R24, [R3+0x280] ;  /* 0x000280000318783b */ /* 0x000e280000004200 */
[----:B0-----:R-:W-:Y:S04]  /*7d40*/  STL.64 [R1+0x60], R24 ;  /* 0x0000601801007387 */ /* 0x001fe80000100a00 */
[----:B------:R-:W-:Y:S04]  /*7d50*/  STL.64 [R1+0x68], R26 ;  /* 0x0000681a01007387 */ /* 0x000fe80000100a00 */
[----:B------:R-:W0:Y:S02]  /*7d60*/  LDSM.16.MT88.4 R24, [R3+0x300] ;  /* 0x000300000318783b */ /* 0x000e240000004200 */
[----:B0-----:R-:W-:-:S02]  /*7d70*/  IMAD.MOV.U32 R19, RZ, RZ, R27 ;  /* 0x000000ffff137224 */ /* 0x001fc400078e001b */
[----:B------:R-:W-:Y:S04]  /*7d80*/  STL.64 [R1+0x50], R24 ;  /* 0x0000501801007387 */ /* 0x000fe80000100a00 */
[----:B------:R-:W-:Y:S04]  /*7d90*/  STL [R1+0x58], R26 ;  /* 0x0000581a01007387 */ /* 0x000fe80000100800 */
[----:B------:R0:W-:Y:S02]  /*7da0*/  STL [R1+0x8b4], R19 ;  /* 0x0008b41301007387 */ /* 0x0001e40000100800 */
[----:B0-----:R-:W-:Y:S01]  /*7db0*/  IMAD.MOV.U32 R19, RZ, RZ, R22 ;  /* 0x000000ffff137224 */ /* 0x001fe200078e0016 */
[----:B--2---:R-:W-:Y:S01]  /*7dc0*/  HMMA.16816.F32.BF16 R8, R8, R16, R12 ;  /* 0x000000100808723c */ /* 0x004fe2000004180c */
[----:B------:R-:W0:Y:S11]  /*7dd0*/  LDSM.16.MT88.4 R12, [R3+0x380] ;  /* 0x00038000030c783b */ /* 0x000e360000004200 */
[----:B------:R-:W-:Y:S11]  /*7de0*/  @!UPT UIADD3 URZ, URZ, URZ, URZ ;  /* 0x0000003f3f3ff290 */ /* 0x000ff6000fffe03f */
[----:B------:R-:W-:Y:S01]  /*7df0*/  @!UPT UIADD3 URZ, URZ, URZ, URZ ;  /* 0x0000003f3f3ff290 */ /* 0x000fe2000fffe03f */
[----:B------:R-:W-:Y:S02]  /*7e00*/  IMAD.MOV.U32 R28, RZ, RZ, R8 ;  /* 0x000000ffff1c7224 */ /* 0x000fe400078e0008 */
[----:B------:R-:W-:Y:S02]  /*7e10*/  IMAD.MOV.U32 R29, RZ, RZ, R9 ;  /* 0x000000ffff1d7224 */ /* 0x000fe400078e0009 */
[----:B------:R-:W-:Y:S01]  /*7e20*/  IMAD.MOV.U32 R22, RZ, RZ, R10 ;  /* 0x000000ffff167224 */ /* 0x000fe200078e000a */
[----:B------:R-:W2:Y:S01]  /*7e30*/  LDL.LU.64 R8, [R1+0x40] ;  /* 0x0000400001087983 */ /* 0x000ea20000300a00 */
[----:B------:R-:W-:-:S03]  /*7e40*/  IMAD.MOV.U32 R23, RZ, RZ, R11 ;  /* 0x000000ffff177224 */ /* 0x000fc600078e000b */
[----:B------:R-:W2:Y:S04]  /*7e50*/  LDL.LU.64 R10, [R1+0x48] ;  /* 0x00004800010a7983 */ /* 0x000ea80000300a00 */
[----:B------:R-:W3:Y:S04]  /*7e60*/  LDL.LU.64 R24, [R1+0x30] ;  /* 0x0000300001187983 */ /* 0x000ee80000300a00 */
[----:B------:R-:W3:Y:S04]  /*7e70*/  LDL.LU.64 R26, [R1+0x38] ;  /* 0x00003800011a7983 */ /* 0x000ee80000300a00 */
[----:B------:R-:W-:Y:S04]  /*7e80*/  STL [R1+0x8b0], R23 ;  /* 0x0008b01701007387 */ /* 0x000fe80000100800 */
[----:B------:R-:W-:Y:S04]  /*7e90*/  STL [R1+0x8ac], R22 ;  /* 0x0008ac1601007387 */ /* 0x000fe80000100800 */
[----:B------:R-:W-:Y:S04]  /*7ea0*/  STL [R1+0x8a8], R29 ;  /* 0x0008a81d01007387 */ /* 0x000fe80000100800 */
[----:B------:R-:W-:Y:S04]  /*7eb0*/  STL [R1+0x8a4], R28 ;  /* 0x0008a41c01007387 */ /* 0x000fe80000100800 */
[----:B0-----:R-:W-:Y:S04]  /*7ec0*/  STL.64 [R1+0x878], R14 ;  /* 0x0008780e01007387 */ /* 0x001fe80000100a00 */
[----:B------:R0:W-:Y:S01]  /*7ed0*/  STL.64 [R1+0x870], R12 ;  /* 0x0008700c01007387 */ /* 0x0001e20000100a00 */
[C---:B--2---:R-:W-:Y:S08]  /*7ee0*/  HMMA.16816.F32.BF16 R8, R4.reuse, R20, R8 ;  /* 0x000000140408723c */ /* 0x044ff00000041808 */
[----:B---3--:R-:W-:Y:S01]  /*7ef0*/  HMMA.16816.F32.BF16 R4, R4, R16, R24 ;  /* 0x000000100404723c */ /* 0x008fe20000041818 */
[----:B------:R-:W1:Y:S11]  /*7f00*/  LDSM.16.MT88.4 R24, [R3+0x4000] ;  /* 0x004000000318783b */ /* 0x000e760000004200 */
[----:B------:R-:W-:Y:S04]  /*7f10*/  @!UPT UIADD3 URZ, URZ, URZ, URZ ;  /* 0x0000003f3f3ff290 */ /* 0x000fe8000fffe03f */
[----:B0-----:R-:W-:Y:S02]  /*7f20*/  IMAD.MOV.U32 R12, RZ, RZ, R11 ;  /* 0x000000ffff0c7224 */ /* 0x001fe400078e000b */
[----:B------:R-:W-:Y:S02]  /*7f30*/  IMAD.MOV.U32 R13, RZ, RZ, R10 ;  /* 0x000000ffff0d7224 */ /* 0x000fe400078e000a */
[----:B------:R-:W-:Y:S02]  /*7f40*/  IMAD.MOV.U32 R14, RZ, RZ, R9 ;  /* 0x000000ffff0e7224 */ /* 0x000fe400078e0009 */
[----:B------:R-:W-:Y:S01]  /*7f50*/  IMAD.MOV.U32 R15, RZ, RZ, R8 ;  /* 0x000000ffff0f7224 */ /* 0x000fe200078e0008 */
[----:B------:R-:W-:Y:S01]  /*7f60*/  STL [R1+0x8c4], R12 ;  /* 0x0008c40c01007387 */ /* 0x000fe20000100800 */
[----:B------:R-:W-:Y:S02]  /*7f70*/  IMAD.MOV.U32 R10, RZ, RZ, R2 ;  /* 0x000000ffff0a7224 */ /* 0x000fe400078e0002 */
[----:B------:R-:W-:Y:S01]  /*7f80*/  IMAD.MOV.U32 R11, RZ, RZ, R0 ;  /* 0x000000ffff0b7224 */ /* 0x000fe200078e0000 */
[----:B------:R1:W-:Y:S01]  /*7f90*/  STL [R1+0x8c0], R13 ;  /* 0x0008c00d01007387 */ /* 0x0003e20000100800 */
[----:B------:R-:W-:-:S02]  /*7fa0*/  IMAD.MOV.U32 R2, RZ, RZ, R7 ;  /* 0x000000ffff027224 */ /* 0x000fc400078e0007 */
[----:B------:R-:W-:Y:S01]  /*7fb0*/  IMAD.MOV.U32 R0, RZ, RZ, R6 ;  /* 0x000000ffff007224 */ /* 0x000fe200078e0006 */
[----:B------:R0:W-:Y:S01]  /*7fc0*/  STL [R1+0x8bc], R14 ;  /* 0x0008bc0e01007387 */ /* 0x0001e20000100800 */
[----:B------:R-:W-:Y:S02]  /*7fd0*/  IMAD.MOV.U32 R29, RZ, RZ, R4 ;  /* 0x000000ffff1d7224 */ /* 0x000fe400078e0004 */
[----:B------:R-:W-:Y:S01]  /*7fe0*/  IMAD.MOV.U32 R28, RZ, RZ, R5 ;  /* 0x000000ffff1c7224 */ /* 0x000fe200078e0005 */
[----:B------:R-:W-:Y:S04]  /*7ff0*/  STL [R1+0x8b8], R15 ;  /* 0x0008b80f01007387 */ /* 0x000fe80000100800 */
[----:B------:R-:W2:Y:S04]  /*8000*/  LDL.LU.64 R4, [R1+0x120] ;  /* 0x0001200001047983 */ /* 0x000ea80000300a00 */
[----:B------:R-:W2:Y:S04]  /*8010*/  LDL.LU.64 R6, [R1+0x128] ;  /* 0x0001280001067983 */ /* 0x000ea80000300a00 */
[----:B------:R-:W-:Y:S01]  /*8020*/  STL [R1+0x8d4], R2 ;  /* 0x0008d40201007387 */ /* 0x000fe20000100800 */
[----:B-1----:R-:W-:-:S03]  /*8030*/  IMAD.MOV.U32 R13, RZ, RZ, R26 ;  /* 0x000000ffff0d7224 */ /* 0x002fc600078e001a */
[----:B------:R-:W-:Y:S01]  /*8040*/  STL [R1+0x8d0], R0 ;  /* 0x0008d00001007387 */ /* 0x000fe20000100800 */
[----:B0-----:R-:W-:-:S03]  /*8050*/  IMAD.MOV.U32 R14, RZ, RZ, R27 ;  /* 0x000000ffff0e7224 */ /* 0x001fc600078e001b */
[----:B------:R-:W-:Y:S01]  /*8060*/  STL [R1+0x8cc], R28 ;  /* 0x0008cc1c01007387 */ /* 0x000fe20000100800 */
[----:B------:R-:W-:-:S03]  /*8070*/  IMAD.MOV.U32 R12, RZ, RZ, R25 ;  /* 0x000000ffff0c7224 */ /* 0x000fc600078e0019 */
[----:B------:R-:W-:Y:S04]  /*8080*/  STL [R1+0x8c8], R29 ;  /* 0x0008c81d01007387 */ /* 0x000fe80000100800 */
[----:B------:R0:W-:Y:S04]  /*8090*/  STL [R1+0x40], R24 ;  /* 0x0000401801007387 */ /* 0x0001e80000100800 */
[----:B------:R-:W2:Y:S04]  /*80a0*/  LDL.LU.64 R26, [R1+0x968] ;  /* 0x00096800011a7983 */ /* 0x000ea80000300a00 */
[----:B0-----:R-:W2:Y:S04]  /*80b0*/  LDL.LU.64 R24, [R1+0x960] ;  /* 0x0009600001187983 */ /* 0x001ea80000300a00 */
[----:B------:R-:W-:Y:S04]  /*80c0*/  STL [R1+0x8e0], R14 ;  /* 0x0008e00e01007387 */ /* 0x000fe80000100800 */
[----:B------:R-:W-:Y:S04]  /*80d0*/  STL [R1+0x8dc], R13 ;  /* 0x0008dc0d01007387 */ /* 0x000fe80000100800 */
[----:B------:R-:W-:Y:S04]  /*80e0*/  STL [R1+0x8d8], R12 ;  /* 0x0008d80c01007387 */ /* 0x000fe80000100800 */
[----:B------:R-:W0:Y:S04]  /*80f0*/  LDSM.16.MT88.4 R12, [R3+0x4080] ;  /* 0x00408000030c783b */ /* 0x000e280000004200 */
[----:B0-----:R-:W-:Y:S04]  /*8100*/  STL.64 [R1+0x30], R12 ;  /* 0x0000300c01007387 */ /* 0x001fe80000100a00 */
[----:B------:R-:W-:Y:S04]  /*8110*/  STL.64 [R1+0x38], R14 ;  /* 0x0000380e01007387 */ /* 0x000fe80000100a00 */
[----:B------:R-:W0:Y:S01]  /*8120*/  LDSM.16.MT88.4 R12, [R3+0x4100] ;  /* 0x00410000030c783b */ /* 0x000e220000004200 */
[----:B------:R-:W-:-:S03]  /*8130*/  IMAD.MOV.U32 R9, RZ, RZ, R19 ;  /* 0x000000ffff097224 */ /* 0x000fc600078e0013 */
[----:B0-----:R0:W-:Y:S04]  /*8140*/  STL.64 [R1+0x20], R12 ;  /* 0x0000200c01007387 */ /* 0x0011e80000100a00 */
[----:B------:R1:W-:Y:S01]  /*8150*/  STL.64 [R1+0x28], R14 ;  /* 0x0000280e01007387 */ /* 0x0003e20000100a00 */
[----:B0-----:R-:W-:Y:S02]  /*8160*/  IMAD.MOV.U32 R12, RZ, RZ, R18 ;  /* 0x000000ffff0c7224 */ /* 0x001fe400078e0012 */
[----:B------:R-:W-:Y:S02]  /*8170*/  IMAD.MOV.U32 R13, RZ, RZ, R9 ;  /* 0x000000ffff0d7224 */ /* 0x000fe400078e0009 */
[----:B-1----:R-:W-:Y:S01]  /*8180*/  IMAD.MOV.U32 R14, RZ, RZ, R10 ;  /* 0x000000ffff0e7224 */ /* 0x002fe200078e000a */
[----:B--2---:R-:W-:Y:S11]  /*8190*/  HMMA.16816.F32.BF16 R4, R24, R20, R4 ;  /* 0x000000141804723c */ /* 0x004ff60000041804 */
[----:B------:R-:W-:Y:S11]  /*81a0*/  @!UPT UIADD3 URZ, URZ, URZ, URZ ;  /* 0x0000003f3f3ff290 */ /* 0x000ff6000fffe03f */
[----:B------:R-:W-:Y:S02]  /*81b0*/  @!UPT UIADD3 URZ, URZ, URZ, URZ ;  /* 0x0000003f3f3ff290 */ /* 0x000fe4000fffe03f */
[----:B------:R-:W-:Y:S02]  /*81c0*/  IMAD.MOV.U32 R15, RZ, RZ, R4 ;  /* 0x000000ffff0f7224 */ /* 0x000fe400078e0004 */
[----:B------:R-:W-:Y:S02]  /*81d0*/  IMAD.MOV.U32 R19, RZ, RZ, R5 ;  /* 0x000000ffff137224 */ /* 0x000fe400078e0005 */
[----:B------:R-:W-:Y:S02]  /*81e0*/  IMAD.MOV.U32 R23, RZ, RZ, R6 ;  /* 0x000000ffff177224 */ /* 0x000fe400078e0006 */
[----:B------:R-:W-:Y:S02]  /*81f0*/  IMAD.MOV.U32 R22, RZ, RZ, R7 ;  /* 0x000000ffff167224 */ /* 0x000fe400078e0007 */
[----:B------:R-:W0:Y:S04]  /*8200*/  LDSM.16.MT88.4 R4, [R3+0x4180] ;  /* 0x004180000304783b */ /* 0x000e280000004200 */
[----:B------:R-:W-:Y:S04]  /*8210*/  STL [R1+0x8f0], R22 ;  /* 0x0008f01601007387 */ /* 0x000fe80000100800 */
[----:B------:R-:W-:Y:S04]  /*8220*/  STL [R1+0x8ec], R23 ;  /* 0x0008ec1701007387 */ /* 0x000fe80000100800 */
[----:B------:R-:W-:Y:S04]  /*8230*/  STL [R1+0x8e8], R19 ;  /* 0x0008e81301007387 */ /* 0x000fe80000100800 */
[----:B------:R1:W-:Y:S04]  /*8240*/  STL [R1+0x8e4], R15 ;  /* 0x0008e40f01007387 */ /* 0x0003e80000100800 */
[----:B------:R-:W2:Y:S01]  /*8250*/  LDL.LU R18, [R1+0x95c] ;  /* 0x00095c0001127983 */ /* 0x000ea20000300800 */
[----:B-1----:R-:W-:-:S03]  /*8260*/  IMAD.MOV.U32 R15, RZ, RZ, R11 ;  /* 0x000000ffff0f7224 */ /* 0x002fc600078e000b */
[----:B------:R-:W1:Y:S04]  /*8270*/  LDSM.16.MT88.4 R8, [R3+0x4280] ;  /* 0x004280000308783b */ /* 0x000e680000004200 */
[----:B0-----:R-:W-:Y:S04]  /*8280*/  STL.64 [R1+0x10], R4 ;  /* 0x0000100401007387 */ /* 0x001fe80000100a00 */
[----:B------:R-:W-:Y:S04]  /*8290*/  STL.64 [R1+0x18], R6 ;  /* 0x0000180601007387 */ /* 0x000fe80000100a00 */
[----:B------:R-:W0:Y:S04]  /*82a0*/  LDSM.16.MT88.4 R4, [R3+0x4200] ;  /* 0x004200000304783b */ /* 0x000e280000004200 */
[----:B-1----:R-:W-:Y:S04]  /*82b0*/  STL.64 [R1+0x760], R10 ;  /* 0x0007600a01007387 */ /* 0x002fe80000100a00 */
[----:B0-----:R-:W-:Y:S04]  /*82c0*/  STL.64 [R1], R4 ;  /* 0x0000000401007387 */ /* 0x001fe80000100a00 */
[----:B------:R-:W-:Y:S04]  /*82d0*/  STL.64 [R1+0x8], R6 ;  /* 0x0000080601007387 */ /* 0x000fe80000100a00 */
[----:B------:R0:W-:Y:S04]  /*82e0*/  STL.64 [R1+0x758], R8 ;  /* 0x0007580801007387 */ /* 0x0001e80000100a00 */
[----:B------:R-:W1:Y:S04]  /*82f0*/  LDSM.16.MT88.4 R4, [R3+0x4300] ;  /* 0x004300000304783b */ /* 0x000e680000004200 */
[----:B0-----:R-:W3:Y:S04]  /*8300*/  LDL.LU.64 R8, [R1+0xe0] ;  /* 0x0000e00001087983 */ /* 0x001ee80000300a00 */
[----:B------:R-:W3:Y:S04]  /*8310*/  LDL.LU.64 R10, [R1+0xe8] ;  /* 0x0000e800010a7983 */ /* 0x000ee80000300a00 */
[----:B-1----:R-:W-:Y:S04]  /*8320*/  STL.64 [R1+0x740], R6 ;  /* 0x0007400601007387 */ /* 0x002fe80000100a00 */
[----:B------:R-:W-:Y:S04]  /*8330*/  STL.64 [R1+0x738], R4 ;  /* 0x0007380401007387 */ /* 0x000fe80000100a00 */
[----:B--2---:R-:W-:Y:S04]  /*8340*/  STL [R1+0x958], R18 ;  /* 0x0009581201007387 */ /* 0x004fe80000100800 */
[----:B------:R0:W-:Y:S01]  /*8350*/  STL.64 [R1+0x950], R16 ;  /* 0x0009501001007387 */ /* 0x0001e20000100a00 */
[----:B---3--:R-:W-:Y:S03]  /*8360*/  HMMA.16816.F32.BF16 R24, R24, R16, R8 ;  /* 0x000000101818723c */ /* 0x008fe60000041808 */
[----:B0-----:R-:W2:Y:S04]  /*8370*/  LDL.LU.64 R16, [R1+0xd0] ;  /* 0x0000d00001107983 */ /* 0x001ea80000300a00 */
[----:B------:R-:W2:Y:S04]  /*8380*/  LDL.LU.64 R18, [R1+0xd8] ;  /* 0x0000d80001127983 */ /* 0x000ea80000300a00 */
[----:B------:R-:W3:Y:S04]  /*8390*/  LDL.LU R8, [R1+0x60] ;  /* 0x0000600001087983 */ /* 0x000ee80000300800 */
[----:B------:R-:W3:Y:S04]  /*83a0*/  LDL.LU R9, [R1+0x64] ;  /* 0x0000640001097983 */ /* 0x000ee80000300800 */
[----:B------:R-:W4:Y:S04]  /*83b0*/  LDL.LU R10, [R1+0x68] ;  /* 0x00006800010a7983 */ /* 0x000f280000300800 */
[----:B------:R-:W4:Y:S01]  /*83c0*/  LDL.LU R11, [R1+0x6c] ;  /* 0x00006c00010b7983 */ /* 0x000f220000300800 */
[----:B------:R-:W-:-:S02]  /*83d0*/  IMAD.MOV.U32 R2, RZ, RZ, R24 ;  /* 0x000000ffff027224 */ /* 0x000fc400078e0018 */
[----:B------:R-:W-:Y:S02]  /*83e0*/  IMAD.MOV.U32 R0, RZ, RZ, R25 ;  /* 0x000000ffff007224 */ /* 0x000fe400078e0019 */
[----:B------:R-:W-:Y:S02]  /*83f0*/  IMAD.MOV.U32 R28, RZ, RZ, R26 ;  /* 0x000000ffff1c7224 */ /* 0x000fe400078e001a */
[----:B------:R-:W-:Y:S02]  /*8400*/  IMAD.MOV.U32 R29, RZ, RZ, R27 ;  /* 0x000000ffff1d7224 */ /* 0x000fe400078e001b */
[----:B------:R-:W0:Y:S01]  /*8410*/  LDSM.16.MT88.4 R24, [R3+0x4380] ;  /* 0x004380000318783b */ /* 0x000e220000004200 */
[----:B--2---:R-:W-:Y:S03]  /*8420*/  HMMA.16816.F32.BF16 R16, R12, R20, R16 ;  /* 0x000000140c10723c */ /* 0x004fe60000041810 */
[----:B----4-:R-:W-:Y:S04]  /*8430*/  STL.64 [R1+0x930], R10 ;  /* 0x0009300a01007387 */ /* 0x010fe80000100a00 */
[----:B---3--:R1:W-:Y:S04]  /*8440*/  STL.64 [R1+0x928], R8 ;  /* 0x0009280801007387 */ /* 0x0083e80000100a00 */
[----:B-1----:R-:W2:Y:S04]  /*8450*/  LDL.LU R8, [R1+0x70] ;  /* 0x0000700001087983 */ /* 0x002ea80000300800 */
[----:B------:R-:W2:Y:S04]  /*8460*/  LDL.LU R9, [R1+0x74] ;  /* 0x0000740001097983 */ /* 0x000ea80000300800 */
[----:B------:R-:W2:Y:S04]  /*8470*/  LDL.LU R10, [R1+0x78] ;  /* 0x00007800010a7983 */ /* 0x000ea80000300800 */
[----:B------:R-:W2:Y:S04]  /*8480*/  LDL.LU R11, [R1+0x7c] ;  /* 0x00007c00010b7983 */ /* 0x000ea80000300800 */
[----:B------:R-:W3:Y:S04]  /*8490*/  LDL.LU.64 R4, [R1+0xc0] ;  /* 0x0000c00001047983 */ /* 0x000ee80000300a00 */
[----:B------:R-:W3:Y:S04]  /*84a0*/  LDL.LU.64 R6, [R1+0xc8] ;  /* 0x0000c80001067983 */ /* 0x000ee80000300a00 */
[----:B------:R-:W-:Y:S04]  /*84b0*/  STL [R1+0x900], R29 ;  /* 0x0009001d01007387 */ /* 0x000fe80000100800 */
[----:B------:R-:W-:Y:S04]  /*84c0*/  STL [R1+0x8fc], R28 ;  /* 0x0008fc1c01007387 */ /* 0x000fe80000100800 */
[----:B------:R-:W-:Y:S04]  /*84d0*/  STL [R1+0x8f8], R0 ;  /* 0x0008f80001007387 */ /* 0x000fe80000100800 */
[----:B------:R-:W-:Y:S04]  /*84e0*/  STL [R1+0x8f4], R2 ;  /* 0x0008f40201007387 */ /* 0x000fe80000100800 */
[----:B------:R-:W-:Y:S04]  /*84f0*/  STL [R1+0x848], R3 ;  /* 0x0008480301007387 */ /* 0x000fe80000100800 */
[----:B0-----:R0:W-:Y:S04]  /*8500*/  STL.64 [R1+0x720], R26 ;  /* 0x0007201a01007387 */ /* 0x0011e80000100a00 */
[----:B------:R1:W-:Y:S01]  /*8510*/  STL.64 [R1+0x718], R24 ;  /* 0x0007181801007387 */ /* 0x0003e20000100a00 */
[----:B0-----:R-:W-:-:S02]  /*8520*/  IMAD.MOV.U32 R26, RZ, RZ, R16 ;  /* 0x000000ffff1a7224 */ /* 0x001fc400078e0010 */
[----:B-1----:R-:W-:Y:S02]  /*8530*/  IMAD.MOV.U32 R24, RZ, RZ, R18 ;  /* 0x000000ffff187224 */ /* 0x002fe400078e0012 */
[----:B------:R-:W-:Y:S01]  /*8540*/  IMAD.MOV.U32 R25, RZ, RZ, R17 ;  /* 0x000000ffff197224 */ /* 0x000fe200078e0011 */
[----:B------:R-:W4:Y:S04]  /*8550*/  LDL.LU R18, [R1+0x958] ;  /* 0x0009580001127983 */ /* 0x000f280000300800 */
[----:B------:R-:W3:Y:S01]  /*8560*/  LDL.LU.64 R16, [R1+0x950] ;  /* 0x0009500001107983 */ /* 0x000ee20000300a00 */
[----:B------:R-:W-:-:S05]  /*8570*/  IMAD.MOV.U32 R3, RZ, RZ, R19 ;  /* 0x000000ffff037224 */ /* 0x000fca00078e0013 */
[----:B------:R-:W-:Y:S04]  /*8580*/  STL [R1+0x910], R3 ;  /* 0x0009100301007387 */ /* 0x000fe80000100800 */
[----:B------:R-:W-:Y:S04]  /*8590*/  STL [R1+0x90c], R24 ;  /* 0x00090c1801007387 */ /* 0x000fe80000100800 */
[----:B------:R-:W-:Y:S04]  /*85a0*/  STL [R1+0x908], R25 ;  /* 0x0009081901007387 */ /* 0x000fe80000100800 */
[----:B------:R-:W-:Y:S01]  /*85b0*/  STL [R1+0x904], R26 ;  /* 0x0009041a01007387 */ /* 0x000fe20000100800 */
[----:B---3--:R-:W-:Y:S11]  /*85c0*/  HMMA.16816.F32.BF16 R4, R12, R16, R4 ;  /* 0x000000100c04723c */ /* 0x008ff60000041804 */
[----:B------:R-:W-:Y:S11]  /*85d0*/  @!UPT UIADD3 URZ, URZ, URZ, URZ ;  /* 0x0000003f3f3ff290 */ /* 0x000ff6000fffe03f */
[----:B------:R-:W-:Y:S02]  /*85e0*/  @!UPT UIADD3 URZ, URZ, URZ, URZ ;  /* 0x0000003f3f3ff290 */ /* 0x000fe4000fffe03f */
[----:B------:R-:W-:Y:S02]  /*85f0*/  IMAD.MOV.U32 R14, RZ, RZ, R4 ;  /* 0x000000ffff0e7224 */ /* 0x000fe400078e0004 */
[----:B------:R-:W-:Y:S02]  /*8600*/  IMAD.MOV.U32 R13, RZ, RZ, R5 ;  /* 0x000000ffff0d7224 */ /* 0x000fe400078e0005 */
[----:B------:R-:W-:Y:S01]  /*8610*/  IMAD.MOV.U32 R12, RZ, RZ, R6 ;  /* 0x000000ffff0c7224 */ /* 0x000fe200078e0006 */
[----:B------:R-:W-:Y:S01]  /*8620*/  STL [R1+0x948], R14 ;  /* 0x0009480e01007387 */ /* 0x000fe20000100800 */
[----:B------:R-:W-:-:S03]  /*8630*/  IMAD.MOV.U32 R27, RZ, RZ, R7 ;  /* 0x000000ffff1b7224 */ /* 0x000fc600078e0007 */
[----:B------:R0:W-:Y:S04]  /*8640*/  STL.64 [R1+0x940], R12 ;  /* 0x0009400c01007387 */ /* 0x0001e80000100a00 */
[----:B0-----:R-:W2:Y:S04]  /*8650*/  LDL.LU.64 R12, [R1+0xb0] ;  /* 0x0000b000010c7983 */ /* 0x001ea80000300a00 */
[----:B------:R-:W2:Y:S04]  /*8660*/  LDL.LU.64 R14, [R1+0xb8] ;  /* 0x0000b800010e7983 */ /* 0x000ea80000300a00 */
[----:B------:R0:W-:Y:S04]  /*8670*/  STL [R1+0x938], R27 ;  /* 0x0009381b01007387 */ /* 0x0001e80000100800 */
[----:B------:R-:W3:Y:S04]  /*8680*/  LDL.LU.64 R24, [R1+0xa0] ;  /* 0x0000a00001187983 */ /* 0x000ee80000300a00 */
[----:B0-----:R-:W3:Y:S04]  /*8690*/  LDL.LU.64 R26, [R1+0xa8] ;  /* 0x0000a800011a7983 */ /* 0x001ee80000300a00 */
[----:B------:R-:W4:Y:S04]  /*86a0*/  LDL.LU.64 R4, [R1+0x110] ;  /* 0x0001100001047983 */ /* 0x000f280000300a00 */
[----:B------:R-:W4:Y:S01]  /*86b0*/  LDL.LU.64 R6, [R1+0x118] ;  /* 0x0001180001067983 */ /* 0x000f220000300a00 */
[C---:B--2---:R-:W-:Y:S08]  /*86c0*/  HMMA.16816.F32.BF16 R12, R8.reuse, R20, R12 ;  /* 0x00000014080c723c */ /* 0x044ff0000004180c */
[----:B---3--:R-:W-:Y:S01]  /*86d0*/  HMMA.16816.F32.BF16 R8, R8, R16, R24 ;  /* 0x000000100808723c */ /* 0x008fe20000041818 */
[----:B----4-:R-:W-:Y:S11]  /*86e0*/  STL.64 [R1+0x920], R6 ;  /* 0x0009200601007387 */ /* 0x010ff60000100a00 */
[----:B------:R-:W-:Y:S04]  /*86f0*/  @!UPT UIADD3 URZ, URZ, URZ, URZ ;  /* 0x0000003f3f3ff290 */ /* 0x000fe8000fffe03f */
[----:B------:R-:W-:Y:S01]  /*8700*/  IMAD.MOV.U32 R19, RZ, RZ, R14 ;  /* 0x000000ffff137224 */ /* 0x000fe200078e000e */
[----:B------:R0:W-:Y:S01]  /*8710*/  STL.64 [R1+0x918], R4 ;  /* 0x0009180401007387 */ /* 0x0001e20000100a00 */
[----:B------:R-:W-:Y:S02]  /*8720*/  IMAD.MOV.U32 R22, RZ, RZ, R12 ;  /* 0x000000ffff167224 */ /* 0x000fe400078e000c */
[----:B------:R-:W-:Y:S01]  /*8730*/  IMAD.MOV.U32 R23, RZ, RZ, R13 ;  /* 0x000000ffff177224 */ /* 0x000fe200078e000d */
[----:B0-----:R-:W2:Y:S03]  /*8740*/  LDL.LU.64 R4, [R1+0x90] ;  /* 0x0000900001047983 */ /* 0x001ea60000300a00 */
[----:B------:R-:W-:Y:S01]  /*8750*/  IMAD.MOV.U32 R0, RZ, RZ, R10 ;  /* 0x000000ffff007224 */ /* 0x000fe200078e000a */
[----:B------:R-:W2:Y:S01]  /*8760*/  LDL.LU.64 R6, [R1+0x98] ;  /* 0x0000980001067983 */ /* 0x000ea20000300a00 */
[----:B------:R-:W-:-:S03]  /*8770*/  IMAD.MOV.U32 R2, RZ, RZ, R11 ;  /* 0x000000ffff027224 */ /* 0x000fc600078e000b */
[----:B------:R-:W3:Y:S01]  /*8780*/  LDL.LU R14, [R1+0x948] ;  /* 0x00094800010e7983 */ /* 0x000ee20000300800 */
[----:B------:R-:W-:-:S03]  /*8790*/  IMAD.MOV.U32 R29, RZ, RZ, R8 ;  /* 0x000000ffff1d7224 */ /* 0x000fc600078e0008 */
[----:B------:R-:W4:Y:S01]  /*87a0*/  LDL.LU.64 R12, [R1+0x940] ;  /* 0x00094000010c7983 */ /* 0x000f220000300a00 */
[----:B------:R-:W-:-:S03]  /*87b0*/  IMAD.MOV.U32 R28, RZ, RZ, R9 ;  /* 0x000000ffff1c7224 */ /* 0x000fc600078e0009 */
[----:B------:R-:W2:Y:S04]  /*87c0*/  LDL.LU R27, [R1+0x938] ;  /* 0x00093800011b7983 */ /* 0x000ea80000300800 */
[----:B------:R-:W2:Y:S04]  /*87d0*/  LDL.LU.64 R10, [R1+0x930] ;  /* 0x00093000010a7983 */ /* 0x000ea80000300a00 */
[----:B------:R-:W2:Y:S02]  /*87e0*/  LDL.LU.64 R8, [R1+0x928] ;  /* 0x0009280001087983 */ /* 0x000ea40000300a00 */
[----:B--2---:R-:W-:Y:S11]  /*87f0*/  HMMA.16816.F32.BF16 R4, R8, R20, R4 ;  /* 0x000000140804723c */ /* 0x004ff60000041804 */
[----:B------:R-:W-:Y:S11]  /*8800*/  @!UPT UIADD3 URZ, URZ, URZ, URZ ;  /* 0x0000003f3f3ff290 */ /* 0x000ff6000fffe03f */
        /* <DEDUP_REMOVED lines=8> */
[----:B------:R-:W-:Y:S01]  /*8890*/  STL.64 [R1+0x880], R16 ;  /* 0x0008801001007387 */ /* 0x000fe20000100a00 */
[----:B--2---:R-:W-:Y:S03]  /*88a0*/  HMMA.16816.F32.BF16 R4, R8, R16, R4 ;  /* 0x000000100804723c */ /* 0x004fe60000041804 */
[----:B------:R-:W2:Y:S04]  /*88b0*/  LDL.LU R8, [R1] ;  /* 0x0000000001087983 */ /* 0x000ea80000300800 */
[----:B------:R-:W2:Y:S04]  /*88c0*/  LDL.LU R9, [R1+0x4] ;  /* 0x0000040001097983 */ /* 0x000ea80000300800 */
[----:B------:R-:W2:Y:S04]  /*88d0*/  LDL.LU R10, [R1+0x8] ;  /* 0x00000800010a7983 */ /* 0x000ea80000300800 */
[----:B------:R-:W2:Y:S04]  /*88e0*/  LDL.LU R11, [R1+0xc] ;  /* 0x00000c00010b7983 */ /* 0x000ea80000300800 */
[----:B--2---:R-:W-:Y:S04]  /*88f0*/  STL.64 [R1+0x790], R10 ;  /* 0x0007900a01007387 */ /* 0x004fe80000100a00 */
[----:B------:R-:W-:Y:S04]  /*8900*/  STL.64 [R1+0x788], R8 ;  /* 0x0007880801007387 */ /* 0x000fe80000100a00 */
[----:B------:R0:W-:Y:S04]  /*8910*/  STL.64 [R1+0x750], R6 ;  /* 0x0007500601007387 */ /* 0x0001e80000100a00 */
[----:B------:R1:W-:Y:S01]  /*8920*/  STL.64 [R1+0x748], R4 ;  /* 0x0007480401007387 */ /* 0x0003e20000100a00 */
[----:B0-----:R-:W-:-:S02]  /*8930*/  IMAD.MOV.U32 R6, RZ, RZ, R25 ;  /* 0x000000ffff067224 */ /* 0x001fc400078e0019 */
[----:B------:R-:W-:Y:S02]  /*8940*/  IMAD.MOV.U32 R7, RZ, RZ, R26 ;  /* 0x000000ffff077224 */ /* 0x000fe400078e001a */
[----:B-1----:R-:W-:Y:S02]  /*8950*/  IMAD.MOV.U32 R4, RZ, RZ, R3 ;  /* 0x000000ffff047224 */ /* 0x002fe400078e0003 */
[----:B------:R-:W2:Y:S01]  /*8960*/  LDL.LU R3, [R1+0x910] ;  /* 0x0009100001037983 */ /* 0x000ea20000300800 */
[----:B------:R-:W-:-:S03]  /*8970*/  IMAD.MOV.U32 R5, RZ, RZ, R24 ;  /* 0x000000ffff057224 */ /* 0x000fc600078e0018 */
[----:B------:R-:W2:Y:S04]  /*8980*/  LDL.LU R24, [R1+0x90c] ;  /* 0x00090c0001187983 */ /* 0x000ea80000300800 */
[----:B------:R-:W2:Y:S04]  /*8990*/  LDL.LU R25, [R1+0x908] ;  /* 0x0009080001197983 */ /* 0x000ea80000300800 */
[----:B------:R-:W2:Y:S04]  /*89a0*/  LDL.LU R26, [R1+0x904] ;  /* 0x00090400011a7983 */ /* 0x000ea80000300800 */
[----:B------:R0:W-:Y:S04]  /*89b0*/  STL.64 [R1+0x770], R6 ;  /* 0x0007700601007387 */ /* 0x0001e80000100a00 */
[----:B------:R1:W-:Y:S01]  /*89c0*/  STL.64 [R1+0x768], R4 ;  /* 0x0007680401007387 */ /* 0x0003e20000100a00 */
[----:B0-----:R-:W-:-:S02]  /*89d0*/  IMAD.MOV.U32 R6, RZ, RZ, R0 ;  /* 0x000000ffff067224 */ /* 0x001fc400078e0000 */
[----:B-1----:R-:W-:Y:S02]  /*89e0*/  IMAD.MOV.U32 R4, RZ, RZ, R29 ;  /* 0x000000ffff047224 */ /* 0x002fe400078e001d */
[----:B------:R-:W2:Y:S01]  /*89f0*/  LDL.LU R29, [R1+0x900] ;  /* 0x00090000011d7983 */ /* 0x000ea20000300800 */
[----:B------:R-:W-:Y:S02]  /*8a00*/  IMAD.MOV.U32 R5, RZ, RZ, R28 ;  /* 0x000000ffff057224 */ /* 0x000fe400078e001c */
[----:B------:R-:W-:Y:S01]  /*8a10*/  IMAD.MOV.U32 R7, RZ, RZ, R2 ;  /* 0x000000ffff077224 */ /* 0x000fe200078e0002 */
[----:B------:R-:W2:Y:S04]  /*8a20*/  LDL.LU R28, [R1+0x8fc] ;  /* 0x0008fc00011c7983 */ /* 0x000ea80000300800 */
[----:B------:R-:W2:Y:S04]  /*8a30*/  LDL.LU R0, [R1+0x8f8] ;  /* 0x0008f80001007983 */ /* 0x000ea80000300800 */
[----:B------:R-:W2:Y:S04]  /*8a40*/  LDL.LU R2, [R1+0x8f4] ;  /* 0x0008f40001027983 */ /* 0x000ea80000300800 */
[----:B------:R-:W2:Y:S04]  /*8a50*/  LDL.LU R8, [R1+0x10] ;  /* 0x0000100001087983 */ /* 0x000ea80000300800 */
        /* <DEDUP_REMOVED lines=23> */
[----:B----4-:R-:W-:-:S02]  /*8bd0*/  IMAD.MOV.U32 R6, RZ, RZ, R12 ;  /* 0x000000ffff067224 */ /* 0x010fc400078e000c */
[----:B------:R-:W-:Y:S02]  /*8be0*/  IMAD.MOV.U32 R7, RZ, RZ, R27 ;  /* 0x000000ffff077224 */ /* 0x000fe400078e001b */
[----:B---3--:R-:W-:Y:S02]  /*8bf0*/  IMAD.MOV.U32 R4, RZ, RZ, R14 ;  /* 0x000000ffff047224 */ /* 0x008fe400078e000e */
[----:B------:R-:W-:Y:S01]  /*8c00*/  IMAD.MOV.U32 R5, RZ, RZ, R13 ;  /* 0x000000ffff057224 */ /* 0x000fe200078e000d */
[----:B------:R-:W2:Y:S04]  /*8c10*/  LDL.LU R14, [R1+0x8e0] ;  /* 0x0008e000010e7983 */ /* 0x000ea80000300800 */
[----:B------:R-:W3:Y:S04]  /*8c20*/  LDL.LU R13, [R1+0x8dc] ;  /* 0x0008dc00010d7983 */ /* 0x000ee80000300800 */
[----:B------:R-:W4:Y:S04]  /*8c30*/  LDL.LU R12, [R1+0x8d8] ;  /* 0x0008d800010c7983 */ /* 0x000f280000300800 */
[----:B------:R0:W-:Y:S04]  /*8c40*/  STL.64 [R1+0x7b0], R6 ;  /* 0x0007b00601007387 */ /* 0x0001e80000100a00 */
[----:B------:R1:W-:Y:S04]  /*8c50*/  STL.64 [R1+0x7a8], R4 ;  /* 0x0007a80401007387 */ /* 0x0003e80000100a00 */
[----:B------:R-:W2:Y:S04]  /*8c60*/  LDL.LU R8, [R1+0x30] ;  /* 0x0000300001087983 */ /* 0x000ea80000300800 */
[----:B------:R-:W2:Y:S04]  /*8c70*/  LDL.LU R9, [R1+0x34] ;  /* 0x0000340001097983 */ /* 0x000ea80000300800 */
[----:B------:R-:W2:Y:S04]  /*8c80*/  LDL.LU R10, [R1+0x38] ;  /* 0x00003800010a7983 */ /* 0x000ea80000300800 */
[----:B------:R-:W2:Y:S01]  /*8c90*/  LDL.LU R11, [R1+0x3c] ;  /* 0x00003c00010b7983 */ /* 0x000ea20000300800 */
[----:B0-----:R-:W-:-:S02]  /*8ca0*/  IMAD.MOV.U32 R6, RZ, RZ, R24 ;  /* 0x000000ffff067224 */ /* 0x001fc400078e0018 */
[----:B------:R-:W-:Y:S02]  /*8cb0*/  IMAD.MOV.U32 R7, RZ, RZ, R3 ;  /* 0x000000ffff077224 */ /* 0x000fe400078e0003 */
[----:B-1----:R-:W-:Y:S02]  /*8cc0*/  IMAD.MOV.U32 R4, RZ, RZ, R26 ;  /* 0x000000ffff047224 */ /* 0x002fe400078e001a */
[----:B------:R-:W-:Y:S01]  /*8cd0*/  IMAD.MOV.U32 R5, RZ, RZ, R25 ;  /* 0x000000ffff057224 */ /* 0x000fe200078e0019 */
        /* <DEDUP_REMOVED lines=12> */
[----:B------:R-:W2:Y:S01]  /*8da0*/  LDL.LU R8, [R1+0x40] ;  /* 0x0000400001087983 */ /* 0x000ea20000300800 */
[----:B---3--:R-:W-:-:S02]  /*8db0*/  IMAD.MOV.U32 R10, RZ, RZ, R13 ;  /* 0x000000ffff0a7224 */ /* 0x008fc400078e000d */
[----:B------:R-:W-:Y:S02]  /*8dc0*/  IMAD.MOV.U32 R11, RZ, RZ, R14 ;  /* 0x000000ffff0b7224 */ /* 0x000fe400078e000e */
[----:B----4-:R-:W-:Y:S02]  /*8dd0*/  IMAD.MOV.U32 R9, RZ, RZ, R12 ;  /* 0x000000ffff097224 */ /* 0x010fe400078e000c */
[----:B------:R-:W3:Y:S04]  /*8de0*/  LDL.LU R12, [R1+0x8c4] ;  /* 0x0008c400010c7983 */ /* 0x000ee80000300800 */
[----:B------:R-:W4:Y:S04]  /*8df0*/  LDL.LU R13, [R1+0x8c0] ;  /* 0x0008c000010d7983 */ /* 0x000f280000300800 */
[----:B------:R-:W3:Y:S04]  /*8e00*/  LDL.LU R14, [R1+0x8bc] ;  /* 0x0008bc00010e7983 */ /* 0x000ee80000300800 */
[----:B------:R-:W-:Y:S04]  /*8e10*/  STL.64 [R1+0x858], R10 ;  /* 0x0008580a01007387 */ /* 0x000fe80000100a00 */
[----:B--2---:R-:W-:Y:S04]  /*8e20*/  STL.64 [R1+0x850], R8 ;  /* 0x0008500801007387 */ /* 0x004fe80000100a00 */
[----:B------:R-:W-:Y:S04]  /*8e30*/  STL.64 [R1+0x7e0], R6 ;  /* 0x0007e00601007387 */ /* 0x000fe80000100a00 */
[----:B------:R0:W-:Y:S02]  /*8e40*/  STL.64 [R1+0x7d8], R4 ;  /* 0x0007d80401007387 */ /* 0x0001e40000100a00 */
[----:B0-----:R-:W-:-:S02]  /*8e50*/  IMAD.MOV.U32 R4, RZ, RZ, R15 ;  /* 0x000000ffff047224 */ /* 0x001fc400078e000f */
[----:B------:R-:W2:Y:S01]  /*8e60*/  LDL.LU R15, [R1+0x8b8] ;  /* 0x0008b800010f7983 */ /* 0x000ea20000300800 */
[----:B------:R-:W-:-:S03]  /*8e70*/  IMAD.MOV.U32 R5, RZ, RZ, R19 ;  /* 0x000000ffff057224 */ /* 0x000fc600078e0013 */
[----:B------:R-:W2:Y:S01]  /*8e80*/  LDL.LU R19, [R1+0x8b4] ;  /* 0x0008b40001137983 */ /* 0x000ea20000300800 */
[----:B------:R-:W-:Y:S02]  /*8e90*/  IMAD.MOV.U32 R6, RZ, RZ, R23 ;  /* 0x000000ffff067224 */ /* 0x000fe400078e0017 */
[----:B------:R-:W-:Y:S01]  /*8ea0*/  IMAD.MOV.U32 R7, RZ, RZ, R22 ;  /* 0x000000ffff077224 */ /* 0x000fe200078e0016 */
[----:B------:R-:W3:Y:S04]  /*8eb0*/  LDL.LU R23, [R1+0x8b0] ;  /* 0x0008b00001177983 */ /* 0x000ee80000300800 */
[----:B------:R-:W3:Y:S04]  /*8ec0*/  LDL.LU R22, [R1+0x8ac] ;  /* 0x0008ac0001167983 */ /* 0x000ee80000300800 */
[----:B------:R-:W3:Y:S04]  /*8ed0*/  LDL.LU R24, [R1+0x50] ;  /* 0x0000500001187983 */ /* 0x000ee80000300800 */
[----:B------:R-:W3:Y:S04]  /*8ee0*/  LDL.LU R25, [R1+0x54] ;  /* 0x0000540001197983 */ /* 0x000ee80000300800 */
[----:B------:R-:W3:Y:S04]  /*8ef0*/  LDL.LU R26, [R1+0x58] ;  /* 0x00005800011a7983 */ /* 0x000ee80000300800 */
[----:B------:R-:W3:Y:S01]  /*8f00*/  LDL.LU.64 R16, [R1+0x180] ;  /* 0x0001800001107983 */ /* 0x000ee20000300a00 */
[----:B--2---:R-:W-:-:S03]  /*8f10*/  IMAD.MOV.U32 R27, RZ, RZ, R19 ;  /* 0x000000ffff1b7224 */ /* 0x004fc600078e0013 */
[----:B------:R-:W2:Y:S04]  /*8f20*/  LDL.LU.64 R18, [R1+0x188] ;  /* 0x0001880001127983 */ /* 0x000ea80000300a00 */
        /* <DEDUP_REMOVED lines=8> */
[----:B------:R-:W2:Y:S04]  /*8fb0*/  LDL.LU R0, [R1+0x8a0] ;  /* 0x0008a00001007983 */ /* 0x000ea80000300800 */
[----:B------:R-:W2:Y:S04]  /*8fc0*/  LDL.LU R2, [R1+0x89c] ;  /* 0x00089c0001027983 */ /* 0x000ea80000300800 */
[----:B------:R4:W-:Y:S04]  /*8fd0*/  STL.64 [R1+0x810], R6 ;  /* 0x0008100601007387 */ /* 0x0009e80000100a00 */
[----:B------:R0:W-:Y:S01]  /*8fe0*/  STL.64 [R1+0x808], R4 ;  /* 0x0008080401007387 */ /* 0x0001e20000100a00 */
[----:B----4-:R-:W-:-:S02]  /*8ff0*/  IMAD.MOV.U32 R6, RZ, RZ, R13 ;  /* 0x000000ffff067224 */ /* 0x010fc400078e000d */
[----:B---3--:R-:W-:Y:S02]  /*9000*/  IMAD.MOV.U32 R7, RZ, RZ, R12 ;  /* 0x000000ffff077224 */ /* 0x008fe400078e000c */
[----:B0-----:R-:W-:Y:S02]  /*9010*/  IMAD.MOV.U32 R4, RZ, RZ, R15 ;  /* 0x000000ffff047224 */ /* 0x001fe400078e000f */
[----:B------:R-:W-:Y:S01]  /*9020*/  IMAD.MOV.U32 R5, RZ, RZ, R14 ;  /* 0x000000ffff057224 */ /* 0x000fe200078e000e */
[----:B------:R0:W-:Y:S04]  /*9030*/  STL.64 [R1+0x830], R6 ;  /* 0x0008300601007387 */ /* 0x0001e80000100a00 */
[----:B------:R2:W-:Y:S01]  /*9040*/  STL.64 [R1+0x828], R4 ;  /* 0x0008280401007387 */ /* 0x0005e20000100a00 */
[----:B0-----:R-:W-:-:S02]  /*9050*/  IMAD.MOV.U32 R6, RZ, RZ, R22 ;  /* 0x000000ffff067224 */ /* 0x001fc400078e0016 */
[----:B------:R-:W-:Y:S02]  /*9060*/  IMAD.MOV.U32 R7, RZ, RZ, R23 ;  /* 0x000000ffff077224 */ /* 0x000fe400078e0017 */
[----:B--2---:R-:W-:Y:S02]  /*9070*/  IMAD.MOV.U32 R5, RZ, RZ, R29 ;  /* 0x000000ffff057224 */ /* 0x004fe400078e001d */
[----:B------:R-:W-:Y:S02]  /*9080*/  IMAD.MOV.U32 R4, RZ, RZ, R28 ;  /* 0x000000ffff047224 */ /* 0x000fe400078e001c */
[----:B------:R-:W2:Y:S04]  /*9090*/  LDL.LU R28, [R1+0x898] ;  /* 0x00089800011c7983 */ /* 0x000ea80000300800 */
[----:B------:R-:W3:Y:S04]  /*90a0*/  LDL.LU R29, [R1+0x894] ;  /* 0x00089400011d7983 */ /* 0x000ee80000300800 */
[----:B------:R-:W4:Y:S04]  /*90b0*/  LDL.LU R22, [R1+0x890] ;  /* 0x0008900001167983 */ /* 0x000f280000300800 */
[----:B------:R-:W4:Y:S04]  /*90c0*/  LDL.LU R23, [R1+0x88c] ;  /* 0x00088c0001177983 */ /* 0x000f280000300800 */
[----:B------:R-:W2:Y:S04]  /*90d0*/  LDL.LU.64 R12, [R1+0x170] ;  /* 0x00017000010c7983 */ /* 0x000ea80000300a00 */
[----:B------:R-:W2:Y:S04]  /*90e0*/  LDL.LU.64 R14, [R1+0x178] ;  /* 0x00017800010e7983 */ /* 0x000ea80000300a00 */
[----:B------:R-:W2:Y:S04]  /*90f0*/  LDL.LU.64 R8, [R1+0xf0] ;  /* 0x0000f00001087983 */ /* 0x000ea80000300a00 */
[----:B------:R-:W2:Y:S01]  /*9100*/  LDL.LU.64 R10, [R1+0xf8] ;  /* 0x0000f800010a7983 */ /* 0x000ea20000300a00 */
[----:B------:R-:W-:Y:S03]  /*9110*/  HMMA.16816.F32.BF16 R16, R24, R20, R16 ;  /* 0x000000141810723c */ /* 0x000fe60000041810 */
[----:B--2---:R-:W-:Y:S04]  /*9120*/  STL.64 [R1+0x868], R10 ;  /* 0x0008680a01007387 */ /* 0x004fe80000100a00 */
[----:B------:R0:W-:Y:S04]  /*9130*/  STL.64 [R1+0x860], R8 ;  /* 0x0008600801007387 */ /* 0x0001e80000100a00 */
[----:B0-----:R-:W2:Y:S04]  /*9140*/  LDL.LU.64 R8, [R1+0x100] ;  /* 0x0001000001087983 */ /* 0x001ea80000300a00 */
[----:B------:R-:W2:Y:S04]  /*9150*/  LDL.LU.64 R10, [R1+0x108] ;  /* 0x00010800010a7983 */ /* 0x000ea80000300a00 */
[----:B------:R0:W-:Y:S04]  /*9160*/  STL.64 [R1+0x840], R6 ;  /* 0x0008400601007387 */ /* 0x0001e80000100a00 */
[----:B------:R3:W-:Y:S01]  /*9170*/  STL.64 [R1+0x838], R4 ;  /* 0x0008380401007387 */ /* 0x0007e20000100a00 */
[----:B0-----:R-:W-:-:S02]  /*9180*/  IMAD.MOV.U32 R7, RZ, RZ, R0 ;  /* 0x000000ffff077224 */ /* 0x001fc400078e0000 */
[----:B------:R-:W-:Y:S02]  /*9190*/  IMAD.MOV.U32 R0, RZ, RZ, R18 ;  /* 0x000000ffff007224 */ /* 0x000fe400078e0012 */
[----:B---3--:R-:W-:Y:S01]  /*91a0*/  IMAD.MOV.U32 R4, RZ, RZ, R29 ;  /* 0x000000ffff047224 */ /* 0x008fe200078e001d */
[----:B------:R-:W3:Y:S01]  /*91b0*/  LDL.LU R18, [R1+0x888] ;  /* 0x0008880001127983 */ /* 0x000ee20000300800 */
[----:B------:R-:W-:Y:S02]  /*91c0*/  IMAD.MOV.U32 R5, RZ, RZ, R28 ;  /* 0x000000ffff057224 */ /* 0x000fe400078e001c */
[----:B------:R-:W-:Y:S02]  /*91d0*/  IMAD.MOV.U32 R28, RZ, RZ, R16 ;  /* 0x000000ffff1c7224 */ /* 0x000fe400078e0010 */
[----:B------:R-:W-:Y:S02]  /*91e0*/  IMAD.MOV.U32 R29, RZ, RZ, R17 ;  /* 0x000000ffff1d7224 */ /* 0x000fe400078e0011 */
[----:B------:R-:W2:Y:S02]  /*91f0*/  LDL.LU.64 R16, [R1+0x880] ;  /* 0x0008800001107983 */ /* 0x000ea40000300a00 */
[----:B--2---:R-:W-:Y:S02]  /*9200*/  HMMA.16816.F32.BF16 R24, R24, R16, R12 ;  /* 0x000000101818723c */ /* 0x004fe4000004180c */
[----:B------:R-:W2:Y:S04]  /*9210*/  LDL.LU.64 R14, [R1+0x878] ;  /* 0x00087800010e7983 */ /* 0x000ea80000300a00 */
[----:B------:R-:W2:Y:S01]  /*9220*/  LDL.LU.64 R12, [R1+0x870] ;  /* 0x00087000010c7983 */ /* 0x000ea20000300a00 */
[----:B------:R-:W-:-:S02]  /*9230*/  IMAD.MOV.U32 R6, RZ, RZ, R2 ;  /* 0x000000ffff067224 */ /* 0x000fc400078e0002 */
[----:B------:R-:W-:Y:S01]  /*9240*/  IMAD.MOV.U32 R2, RZ, RZ, R19 ;  /* 0x000000ffff027224 */ /* 0x000fe200078e0013 */
        /* <DEDUP_REMOVED lines=8> */
[----:B------:R-:W2:Y:S02]  /*92d0*/  LDL.LU.64 R8, [R1+0x860] ;  /* 0x0008600001087983 */ /* 0x000ea40000300a00 */
[----:B--2---:R-:W-:Y:S02]  /*92e0*/  HMMA.16816.F32.BF16 R12, R12, R16, R8 ;  /* 0x000000100c0c723c */ /* 0x004fe40000041808 */
[----:B------:R-:W4:Y:S04]  /*92f0*/  LDL.LU.64 R10, [R1+0x858] ;  /* 0x00085800010a7983 */ /* 0x000f280000300a00 */
[----:B------:R-:W4:Y:S11]  /*9300*/  LDL.LU.64 R8, [R1+0x850] ;  /* 0x0008500001087983 */ /* 0x000f360000300a00 */
[----:B------:R-:W-:Y:S06]  /*9310*/  @!UPT UIADD3 URZ, URZ, URZ, URZ ;  /* 0x0000003f3f3ff290 */ /* 0x000fec000fffe03f */
[----:B------:R0:W-:Y:S04]  /*9320*/  STL.64 [R1+0x710], R14 ;  /* 0x0007100e01007387 */ /* 0x0001e80000100a00 */
[----:B------:R1:W-:Y:S01]  /*9330*/  STL.64 [R1+0x708], R12 ;  /* 0x0007080c01007387 */ /* 0x0003e20000100a00 */
[----:B0-----:R-:W-:Y:S02]  /*9340*/  IMAD.MOV.U32 R15, RZ, RZ, R20 ;  /* 0x000000ffff0f7224 */ /* 0x001fe400078e0014 */
[----:B-1----:R-:W-:Y:S02]  /*9350*/  IMAD.MOV.U32 R12, RZ, RZ, R19 ;  /* 0x000000ffff0c7224 */ /* 0x002fe400078e0013 */
[----:B------:R-:W3:Y:S01]  /*9360*/  LDL.LU R19, [R1+0x84c] ;  /* 0x00084c0001137983 */ /* 0x000ee20000300800 */
[----:B------:R-:W-:-:S03]  /*9370*/  IMAD.MOV.U32 R13, RZ, RZ, R3 ;  /* 0x000000ffff0d7224 */ /* 0x000fc600078e0003 */
[----:B------:R0:W5:Y:S01]  /*9380*/  LDL.LU R3, [R1+0x848] ;  /* 0x0008480001037983 */ /* 0x0001620000300800 */
[----:B----4-:R-:W-:Y:S11]  /*9390*/  HMMA.16816.F32.BF16 R4, R8, R22, R4 ;  /* 0x000000160804723c */ /* 0x010ff60000041804 */
[----:B------:R-:W-:Y:S11]  /*93a0*/  @!UPT UIADD3 URZ, URZ, URZ, URZ ;  /* 0x0000003f3f3ff290 */ /* 0x000ff6000fffe03f */
[----:B------:R-:W-:Y:S01]  /*93b0*/  @!UPT UIADD3 URZ, URZ, URZ, URZ ;  /* 0x0000003f3f3ff290 */ /* 0x000fe2000fffe03f */
[----:B------:R-:W-:Y:S01]  /*93c0*/  STL.64 [R1+0x160], R4 ;  /* 0x0001600401007387 */ /* 0x000fe20000100a00 */
[----:B------:R-:W-:-:S03]  /*93d0*/  IMAD.MOV.U32 R20, RZ, RZ, R6 ;  /* 0x000000ffff147224 */ /* 0x000fc600078e0006 */
[----:B------:R1:W-:Y:S04]  /*93e0*/  STL.64 [R1+0x168], R6 ;  /* 0x0001680601007387 */ /* 0x0003e80000100a00 */
[----:B-1----:R-:W3:Y:S04]  /*93f0*/  LDL.LU.64 R6, [R1+0x840] ;  /* 0x0008400001067983 */ /* 0x002ee80000300a00 */
[----:B------:R-:W3:Y:S01]  /*9400*/  LDL.LU.64 R4, [R1+0x838] ;  /* 0x0008380001047983 */ /* 0x000ee20000300a00 */
[----:B------:R-:W-:Y:S01]  /*9410*/  IMAD.MOV.U32 R14, RZ, RZ, R21 ;  /* 0x000000ffff0e7224 */ /* 0x000fe200078e0015 */
[----:B---3--:R-:W-:Y:S02]  /*9420*/  HMMA.16816.F32.BF16 R8, R8, R18, R4 ;  /* 0x000000120808723c */ /* 0x008fe40000041804 */
[----:B------:R-:W2:Y:S04]  /*9430*/  LDL.LU.64 R6, [R1+0x830] ;  /* 0x0008300001067983 */ /* 0x000ea80000300a00 */
[----:B------:R-:W2:Y:S11]  /*9440*/  LDL.LU.64 R4, [R1+0x828] ;  /* 0x0008280001047983 */ /* 0x000eb60000300a00 */
[----:B------:R-:W-:Y:S06]  /*9450*/  @!UPT UIADD3 URZ, URZ, URZ, URZ ;  /* 0x0000003f3f3ff290 */ /* 0x000fec000fffe03f */
[----:B------:R-:W-:Y:S01]  /*9460*/  STL.64 [R1+0x150], R8 ;  /* 0x0001500801007387 */ /* 0x000fe20000100a00 */
[----:B------:R-:W-:-:S03]  /*9470*/  IMAD.MOV.U32 R21, RZ, RZ, R10 ;  /* 0x000000ffff157224 */ /* 0x000fc600078e000a */
[----:B------:R1:W-:Y:S04]  /*9480*/  STL.64 [R1+0x158], R10 ;  /* 0x0001580a01007387 */ /* 0x0003e80000100a00 */
[----:B-1----:R-:W2:Y:S04]  /*9490*/  LDL.LU.64 R10, [R1+0x820] ;  /* 0x00082000010a7983 */ /* 0x002ea80000300a00 */
[----:B------:R-:W2:Y:S02]  /*94a0*/  LDL.LU.64 R8, [R1+0x818] ;  /* 0x0008180001087983 */ /* 0x000ea40000300a00 */
[----:B--2---:R-:W-:Y:S11]  /*94b0*/  HMMA.16816.F32.BF16 R4, R8, R22, R4 ;  /* 0x000000160804723c */ /* 0x004ff60000041804 */
[----:B------:R-:W-:Y:S11]  /*94c0*/  @!UPT UIADD3 URZ, URZ, URZ, URZ ;  /* 0x0000003f3f3ff290 */ /* 0x000ff6000fffe03f */
[----:B------:R-:W-:Y:S01]  /*94d0*/  @!UPT UIADD3 URZ, URZ, URZ, URZ ;  /* 0x0000003f3f3ff290 */ /* 0x000fe2000fffe03f */
[----:B------:R-:W-:Y:S01]  /*94e0*/  STL.64 [R1+0x40], R4 ;  /* 0x0000400401007387 */ /* 0x000fe20000100a00 */
[----:B------:R-:W-:-:S03]  /*94f0*/  IMAD.MOV.U32 R16, RZ, RZ, R4 ;  /* 0x000000ffff107224 */ /* 0x000fc600078e0004 */
[----:B------:R1:W-:Y:S04]  /*9500*/  STL.64 [R1+0x48], R6 ;  /* 0x0000480601007387 */ /* 0x0003e80000100a00 */
[----:B-1----:R-:W2:Y:S04]  /*9510*/  LDL.LU.64 R6, [R1+0x810] ;  /* 0x0008100001067983 */ /* 0x002ea80000300a00 */
[----:B------:R-:W2:Y:S02]  /*9520*/  LDL.LU.64 R4, [R1+0x808] ;  /* 0x0008080001047983 */ /* 0x000ea40000300a00 */
[----:B--2---:R-:W-:Y:S02]  /*9530*/  HMMA.16816.F32.BF16 R8, R8, R18, R4 ;  /* 0x000000120808723c */ /* 0x004fe40000041804 */
        /* <DEDUP_REMOVED lines=8> */
[C---:B--2---:R-:W-:Y:S11]  /*95c0*/  HMMA.16816.F32.BF16 R4, R8.reuse, R22, R4 ;  /* 0x000000160804723c */ /* 0x044ff60000041804 */
[----:B------:R-:W-:Y:S11]  /*95d0*/  @!UPT UIADD3 URZ, URZ, URZ, URZ ;  /* 0x0000003f3f3ff290 */ /* 0x000ff6000fffe03f */
[----:B------:R-:W-:Y:S01]  /*95e0*/  @!UPT UIADD3 URZ, URZ, URZ, URZ ;  /* 0x0000003f3f3ff290 */ /* 0x000fe2000fffe03f */
[----:B------:R-:W-:Y:S04]  /*95f0*/  STL.64 [R1+0x120], R4 ;  /* 0x0001200401007387 */ /* 0x000fe80000100a00 */
[----:B------:R1:W-:Y:S04]  /*9600*/  STL.64 [R1+0x128], R6 ;  /* 0x0001280601007387 */ /* 0x0003e80000100a00 */
[----:B-1----:R-:W2:Y:S04]  /*9610*/  LDL.LU.64 R6, [R1+0x7e0] ;  /* 0x0007e00001067983 */ /* 0x002ea80000300a00 */
[----:B------:R-:W2:Y:S02]  /*9620*/  LDL.LU.64 R4, [R1+0x7d8] ;  /* 0x0007d80001047983 */ /* 0x000ea40000300a00 */
[----:B--2---:R-:W-:Y:S02]  /*9630*/  HMMA.16816.F32.BF16 R8, R8, R18, R4 ;  /* 0x000000120808723c */ /* 0x004fe40000041804 */
[----:B------:R-:W2:Y:S04]  /*9640*/  LDL.LU.64 R6, [R1+0x7d0] ;  /* 0x0007d00001067983 */ /* 0x000ea80000300a00 */
[----:B------:R-:W2:Y:S11]  /*9650*/  LDL.LU.64 R4, [R1+0x7c8] ;  /* 0x0007c80001047983 */ /* 0x000eb60000300a00 */
[----:B------:R-:W-:Y:S06]  /*9660*/  @!UPT UIADD3 URZ, URZ, URZ, URZ ;  /* 0x0000003f3f3ff290 */ /* 0x000fec000fffe03f */
[----:B------:R-:W-:Y:S04]  /*9670*/  STL.64 [R1+0xe0], R8 ;  /* 0x0000e00801007387 */ /* 0x000fe80000100a00 */
        /* <DEDUP_REMOVED lines=44> */
[----:B------:R1:W-:Y:S04]  /*9940*/  STL.64 [R1+0x110], R8 ;  /* 0x0001100801007387 */ /* 0x0003e80000100a00 */
[----:B------:R3:W-:Y:S01]  /*9950*/  STL.64 [R1+0x118], R10 ;  /* 0x0001180a01007387 */ /* 0x0007e20000100a00 */
[----:B-1----:R-:W-:Y:S02]  /*9960*/  IMAD.MOV.U32 R8, RZ, RZ, R28 ;  /* 0x000000ffff087224 */ /* 0x002fe400078e001c */
[----:B------:R-:W-:Y:S01]  /*9970*/  IMAD.MOV.U32 R9, RZ, RZ, R29 ;  /* 0x000000ffff097224 */ /* 0x000fe200078e001d */
[----:B------:R-:W4:Y:S01]  /*9980*/  LDL.LU R28, [R1+0x730] ;  /* 0x00073000011c7983 */ /* 0x000f220000300800 */
[----:B---3--:R-:W-:Y:S02]  /*9990*/  IMAD.MOV.U32 R10, RZ, RZ, R0 ;  /* 0x000000ffff0a7224 */ /* 0x008fe400078e0000 */
[----:B------:R-:W-:Y:S01]  /*99a0*/  IMAD.MOV.U32 R11, RZ, RZ, R2 ;  /* 0x000000ffff0b7224 */ /* 0x000fe200078e0002 */
[----:B------:R-:W4:Y:S04]  /*99b0*/  LDL.LU R29, [R1+0x72c] ;  /* 0x00072c00011d7983 */ /* 0x000f280000300800 */
[----:B------:R-:W3:Y:S02]  /*99c0*/  LDL.LU R0, [R1+0x728] ;  /* 0x0007280001007983 */ /* 0x000ee40000300800 */
[C---:B--2---:R-:W-:Y:S08]  /*99d0*/  HMMA.16816.F32.BF16 R8, R4.reuse, R22, R8 ;  /* 0x000000160408723c */ /* 0x044ff00000041808 */
[----:B------:R-:W-:Y:S11]  /*99e0*/  HMMA.16816.F32.BF16 R24, R4, R18, R24 ;  /* 0x000000120418723c */ /* 0x000ff60000041818 */
[----:B------:R-:W-:Y:S04]  /*99f0*/  @!UPT UIADD3 URZ, URZ, URZ, URZ ;  /* 0x0000003f3f3ff290 */ /* 0x000fe8000fffe03f */
[----:B------:R-:W-:Y:S04]  /*9a00*/  STL.64 [R1+0x180], R8 ;  /* 0x0001800801007387 */ /* 0x000fe80000100a00 */
[----:B------:R1:W-:Y:S04]  /*9a10*/  STL.64 [R1+0x188], R10 ;  /* 0x0001880a01007387 */ /* 0x0003e80000100a00 */
[----:B------:R-:W-:Y:S01]  /*9a20*/  STL.64 [R1+0x170], R24 ;  /* 0x0001701801007387 */ /* 0x000fe20000100a00 */
[----:B------:R-:W-:-:S03]  /*9a30*/  IMAD.MOV.U32 R7, RZ, RZ, R26 ;  /* 0x000000ffff077224 */ /* 0x000fc600078e001a */
[----:B------:R2:W-:Y:S01]  /*9a40*/  STL.64 [R1+0x178], R26 ;  /* 0x0001781a01007387 */ /* 0x0005e20000100a00 */
[----:B-1----:R-:W-:-:S03]  /*9a50*/  IMAD.MOV.U32 R11, RZ, RZ, R24 ;  /* 0x000000ffff0b7224 */ /* 0x002fc600078e0018 */
[----:B--2---:R-:W2:Y:S04]  /*9a60*/  LDL.LU.64 R26, [R1+0x720] ;  /* 0x00072000011a7983 */ /* 0x004ea80000300a00 */
[----:B------:R-:W2:Y:S02]  /*9a70*/  LDL.LU.64 R24, [R1+0x718] ;  /* 0x0007180001187983 */ /* 0x000ea40000300a00 */
[----:B--2---:R-:W-:Y:S11]  /*9a80*/  HMMA.16816.F32.BF16 R12, R24, R22, R12 ;  /* 0x00000016180c723c */ /* 0x004ff6000004180c */
[----:B------:R-:W-:Y:S11]  /*9a90*/  @!UPT UIADD3 URZ, URZ, URZ, URZ ;  /* 0x0000003f3f3ff290 */ /* 0x000ff6000fffe03f */
[----:B------:R-:W-:Y:S01]  /*9aa0*/  @!UPT UIADD3 URZ, URZ, URZ, URZ ;  /* 0x0000003f3f3ff290 */ /* 0x000fe2000fffe03f */
[----:B------:R-:W-:Y:S04]  /*9ab0*/  STL.64 [R1+0x100], R12 ;  /* 0x0001000c01007387 */ /* 0x000fe80000100a00 */
[----:B------:R1:W-:Y:S04]  /*9ac0*/  STL.64 [R1+0x108], R14 ;  /* 0x0001080e01007387 */ /* 0x0003e80000100a00 */
[----:B-1----:R-:W2:Y:S04]  /*9ad0*/  LDL.LU.64 R14, [R1+0x710] ;  /* 0x00071000010e7983 */ /* 0x002ea80000300a00 */
[----:B------:R-:W2:Y:S04]  /*9ae0*/  LDL.LU.64 R12, [R1+0x708] ;  /* 0x00070800010c7983 */ /* 0x000ea80000300a00 */
[----:B------:R-:W1:Y:S01]  /*9af0*/  S2R R2, SR_TID.X ;  /* 0x0000000000027919 */ /* 0x000e620000002100 */
[----:B------:R-:W-:-:S06]  /*9b00*/  UIADD3 UR6, UR6, -0x1, URZ ;  /* 0xffffffff06067890 */ /* 0x000fcc000fffe03f */
[----:B------:R-:W-:Y:S01]  /*9b10*/  ISETP.NE.U32.AND P0, PT, RZ, UR6, PT ;  /* 0x00000006ff007c0c */ /* 0x000fe2000bf05070 */
[----:B------:R-:W-:Y:S01]  /*9b20*/  IMAD.U32 R4, RZ, RZ, UR7 ;  /* 0x00000007ff047e24 */ /* 0x000fe2000f8e00ff */
[----:B------:R-:W-:-:S03]  /*9b30*/  UIMAD.WIDE UR4, UR38, 0x2, UR4 ;  /* 0x00000002260478a5 */ /* 0x000fc6000f8e0204 */
[----:B----4-:R-:W-:Y:S01]  /*9b40*/  IMAD.WIDE R4, R4, 0x2, R28 ;  /* 0x0000000204047825 */ /* 0x010fe200078e021c */
[----:B---3--:R-:W-:-:S03]  /*9b50*/  IADD3 R0, R0, -0x20, RZ ;  /* 0xffffffe000007810 */ /* 0x008fc60007ffe0ff */
[----:B------:R-:W-:Y:S02]  /*9b60*/  IMAD.MOV.U32 R10, RZ, RZ, R8 ;  /* 0x000000ffff0a7224 */ /* 0x000fe400078e0008 */
[----:B------:R-:W-:Y:S01]  /*9b70*/  IMAD.MOV.U32 R29, RZ, RZ, R4 ;  /* 0x000000ffff1d7224 */ /* 0x000fe200078e0004 */
[----:B-1----:R-:W-:Y:S01]  /*9b80*/  LOP3.LUT R2, R2, 0x7f, RZ, 0xc0, !PT ;  /* 0x0000007f02027812 */ /* 0x002fe200078ec0ff */
[----:B------:R-:W-:-:S04]  /*9b90*/  IMAD.MOV.U32 R28, RZ, RZ, R5 ;  /* 0x000000ffff1c7224 */ /* 0x000fc800078e0005 */
[----:B------:R-:W-:Y:S01]  /*9ba0*/  IMAD.SHL.U32 R2, R2, 0x2, RZ ;  /* 0x0000000202027824 */ /* 0x000fe200078e00ff */
[----:B--2---:R-:W-:Y:S11]  /*9bb0*/  HMMA.16816.F32.BF16 R12, R24, R18, R12 ;  /* 0x00000012180c723c */ /* 0x004ff6000004180c */
[----:B------:R-:W-:Y:S11]  /*9bc0*/  @!UPT UIADD3 URZ, URZ, URZ, URZ ;  /* 0x0000003f3f3ff290 */ /* 0x000ff6000fffe03f */
[----:B------:R-:W-:Y:S01]  /*9bd0*/  @!UPT UIADD3 URZ, URZ, URZ, URZ ;  /* 0x0000003f3f3ff290 */ /* 0x000fe2000fffe03f */
[----:B------:R0:W-:Y:S04]  /*9be0*/  STL.64 [R1+0xf0], R12 ;  /* 0x0000f00c01007387 */ /* 0x0001e80000100a00 */
[----:B------:R0:W-:Y:S01]  /*9bf0*/  STL.64 [R1+0xf8], R14 ;  /* 0x0000f80e01007387 */ /* 0x0001e20000100a00 */
[----:B------:R-:W-:Y:S02]  /*9c00*/  IMAD.MOV.U32 R6, RZ, RZ, R14 ;  /* 0x000000ffff067224 */ /* 0x000fe400078e000e */
[----:B------:R-:W-:Y:S01]  /*9c10*/  IMAD.MOV.U32 R8, RZ, RZ, R15 ;  /* 0x000000ffff087224 */ /* 0x000fe200078e000f */
[----:B------:R-:W-:Y:S01]  /*9c20*/  @!P0 CALL.REL.NOINC `(.L_x_1) ;  /* 0x0000001000008944 */ /* 0x000fe20003c00000 */
[----:B------:R-:W-:Y:S05]  /*9c30*/  BRA `(.L_x_2) ;  /* 0xffff8fd000007947 */ /* 0x000fea000383ffff */
.L_x_1:
[----:B------:R1:W-:Y:S04]  /*9c40*/  STL [R1+0x750], R7 ;  /* 0x0007500701007387 */ /* 0x0003e80000100800 */
[----:B-1----:R-:W2:Y:S04]  /*9c50*/  LDL.LU R7, [R1+0x90] ;  /* 0x0000900001077983 */ /* 0x002ea80000300800 */
[----:B--2---:R1:W-:Y:S04]  /*9c60*/  STL [R1+0x758], R7 ;  /* 0x0007580701007387 */ /* 0x0043e80000100800 */
        /* <DEDUP_REMOVED lines=11> */
[----:B--2---:R1:W-:Y:S02]  /*9d20*/  STL [R1+0x788], R7 ;  /* 0x0007880701007387 */ /* 0x0043e40000100800 */
[----:B-1----:R-:W-:-:S02]  /*9d30*/  IMAD.MOV.U32 R7, RZ, RZ, R6 ;  /* 0x000000ffff077224 */ /* 0x002fc400078e0006 */
[----:B------:R-:W2:Y:S04]  /*9d40*/  LDL.LU R6, [R1+0x188] ;  /* 0x0001880001067983 */ /* 0x000ea80000300800 */
        /* <DEDUP_REMOVED lines=17> */
[----:B------:R-:W2:Y:S01]  /*9e60*/  LDL.LU R5, [R1+0xa8] ;  /* 0x0000a80001057983 */ /* 0x000ea20000300800 */
[----:B-1----:R-:W-:-:S03]  /*9e70*/  IMAD.MOV.U32 R6, RZ, RZ, R8 ;  /* 0x000000ffff067224 */ /* 0x002fc600078e0008 */
[----:B--2---:R1:W-:Y:S04]  /*9e80*/  STL [R1+0x748], R5 ;  /* 0x0007480501007387 */ /* 0x0043e80000100800 */
[----:B-1----:R-:W2:Y:S04]  /*9e90*/  LDL.LU R5, [R1+0x18c] ;  /* 0x00018c0001057983 */ /* 0x002ea80000300800 */
[----:B------:R1:W-:Y:S04]  /*9ea0*/  STL [R1+0x740], R11 ;  /* 0x0007400b01007387 */ /* 0x0003e80000100800 */
[----:B-1----:R-:W3:Y:S04]  /*9eb0*/  LDL.LU R11, [R1+0xbc] ;  /* 0x0000bc00010b7983 */ /* 0x002ee80000300800 */
[----:B---3--:R1:W-:Y:S04]  /*9ec0*/  STL [R1+0x744], R11 ;  /* 0x0007440b01007387 */ /* 0x0083e80000100800 */
[----:B-1----:R-:W3:Y:S04]  /*9ed0*/  LDL.LU R11, [R1+0xac] ;  /* 0x0000ac00010b7983 */ /* 0x002ee80000300800 */
[----:B------:R-:W4:Y:S04]  /*9ee0*/  LDL.LU R4, [R1+0xb8] ;  /* 0x0000b80001047983 */ /* 0x000f280000300800 */
[----:B------:R1:W-:Y:S04]  /*9ef0*/  STL [R1+0x73c], R10 ;  /* 0x00073c0a01007387 */ /* 0x0003e80000100800 */
[----:B-1----:R-:W2:Y:S04]  /*9f00*/  LDL.LU R10, [R1+0x174] ;  /* 0x00017400010a7983 */ /* 0x002ea80000300800 */
[----:B------:R-:W2:Y:S04]  /*9f10*/  LDL.LU R9, [R1+0xa0] ;  /* 0x0000a00001097983 */ /* 0x000ea80000300800 */
[----:B--2---:R1:W-:Y:S04]  /*9f20*/  STL [R1+0x738], R9 ;  /* 0x0007380901007387 */ /* 0x0043e80000100800 */
[----:B-1----:R-:W2:Y:S04]  /*9f30*/  LDL.LU R9, [R1+0x184] ;  /* 0x0001840001097983 */ /* 0x002ea80000300800 */
[----:B------:R-:W2:Y:S04]  /*9f40*/  LDL.LU R8, [R1+0xb0] ;  /* 0x0000b00001087983 */ /* 0x000ea80000300800 */
[----:B--2---:R1:W-:Y:S04]  /*9f50*/  STL [R1+0x734], R8 ;  /* 0x0007340801007387 */ /* 0x0043e80000100800 */
[----:B-1----:R-:W2:Y:S04]  /*9f60*/  LDL.LU R8, [R1+0xa4] ;  /* 0x0000a40001087983 */ /* 0x002ea80000300800 */
[----:B0-----:R-:W2:Y:S04]  /*9f70*/  LDL.LU R15, [R1+0xc8] ;  /* 0x0000c800010f7983 */ /* 0x001ea80000300800 */
[----:B--2---:R0:W-:Y:S04]  /*9f80*/  STL [R1+0x730], R15 ;  /* 0x0007300f01007387 */ /* 0x0041e80000100800 */
[----:B0-----:R-:W2:Y:S04]  /*9f90*/  LDL.LU R15, [R1+0xb4] ;  /* 0x0000b400010f7983 */ /* 0x001ea80000300800 */
[----:B------:R-:W2:Y:S04]  /*9fa0*/  LDL.LU R14, [R1+0xd8] ;  /* 0x0000d800010e7983 */ /* 0x000ea80000300800 */
        /* <DEDUP_REMOVED lines=11> */
[----:B------:R0:W-:Y:S04]  /*a060*/  STL [R1+0x718], R17 ;  /* 0x0007181101007387 */ /* 0x0001e80000100800 */
[----:B0-----:R-:W2:Y:S04]  /*a070*/  LDL.LU R17, [R1+0xd4] ;  /* 0x0000d40001117983 */ /* 0x001ea80000300800 */
[----:B--2---:R0:W-:Y:S04]  /*a080*/  STL [R1+0x71c], R17 ;  /* 0x00071c1101007387 */ /* 0x0041e80000100800 */
[----:B0-----:R-:W2:Y:S04]  /*a090*/  LDL.LU R17, [R1+0xc4] ;  /* 0x0000c40001117983 */ /* 0x001ea80000300800 */
[----:B------:R-:W2:Y:S04]  /*a0a0*/  LDL.LU R18, [R1+0xd0] ;  /* 0x0000d00001127983 */ /* 0x000ea80000300800 */
[----:B------:R0:W-:Y:S04]  /*a0b0*/  STL [R1+0x714], R16 ;  /* 0x0007141001007387 */ /* 0x0001e80000100800 */
[----:B0-----:R-:W2:Y:S04]  /*a0c0*/  LDL.LU R16, [R1+0x34] ;  /* 0x0000340001107983 */ /* 0x001ea80000300800 */
[----:B------:R-:W2:Y:S04]  /*a0d0*/  LDL.LU R23, [R1+0xe8] ;  /* 0x0000e80001177983 */ /* 0x000ea80000300800 */
[----:B--2---:R0:W-:Y:S04]  /*a0e0*/  STL [R1+0x710], R23 ;  /* 0x0007101701007387 */ /* 0x0041e80000100800 */
[----:B0-----:R-:W2:Y:S04]  /*a0f0*/  LDL.LU R23, [R1+0x44] ;  /* 0x0000440001177983 */ /* 0x001ea80000300800 */
[----:B------:R0:W-:Y:S04]  /*a100*/  STL [R1+0x708], R21 ;  /* 0x0007081501007387 */ /* 0x0001e80000100800 */
[----:B0-----:R-:W2:Y:S01]  /*a110*/  LDL.LU R21, [R1+0x12c] ;  /* 0x00012c0001157983 */ /* 0x001ea20000300800 */
[----:B------:R-:W-:-:S03]  /*a120*/  F2FP.BF16.PACK_AB R7, R6, R7 ;  /* 0x000000070607723e */ /* 0x000fc600000010ff */
[----:B--2---:R0:W-:Y:S04]  /*a130*/  STL [R1+0x70c], R21 ;  /* 0x00070c1501007387 */ /* 0x0041e80000100800 */
[----:B0-----:R-:W2:Y:S04]  /*a140*/  LDL.LU R21, [R1+0xec] ;  /* 0x0000ec0001157983 */ /* 0x001ea80000300800 */
[----:B------:R-:W2:Y:S04]  /*a150*/  LDL.LU R22, [R1+0x128] ;  /* 0x0001280001167983 */ /* 0x000ea80000300800 */
[----:B------:R0:W-:Y:S04]  /*a160*/  STL [R1+0x704], R20 ;  /* 0x0007041401007387 */ /* 0x0001e80000100800 */
[----:B0-----:R-:W2:Y:S04]  /*a170*/  LDL.LU R20, [R1+0x15c] ;  /* 0x00015c0001147983 */ /* 0x001ea80000300800 */
[----:B-----5:R-:W2:Y:S04]  /*a180*/  LDL.LU R3, [R1+0x16c] ;  /* 0x00016c0001037983 */ /* 0x020ea80000300800 */
[----:B------:R-:W2:Y:S04]  /*a190*/  LDL.LU R0, [R1+0xe4] ;  /* 0x0000e40001007983 */ /* 0x000ea80000300800 */
        /* <DEDUP_REMOVED lines=8> */
[----:B------:R0:W-:Y:S04]  /*a220*/  STL [R1+0x5c], R7 ;  /* 0x00005c0701007387 */ /* 0x0001e80000100800 */
[----:B0-----:R-:W2:Y:S02]  /*a230*/  LDL.LU R7, [R1+0x788] ;  /* 0x0007880001077983 */ /* 0x001ea40000300800 */
[----:B--2---:R-:W-:-:S02]  /*a240*/  F2FP.BF16.PACK_AB R7, R6, R7 ;  /* 0x000000070607723e */ /* 0x004fc400000010ff */
        /* <DEDUP_REMOVED lines=25> */
[----:B------:R0:W-:Y:S04]  /*a3e0*/  STL [R1], R7 ;  /* 0x0000000701007387 */ /* 0x0001e80000100800 */
[----:B0-----:R-:W2:Y:S02]  /*a3f0*/  LDL.LU R7, [R1+0x750] ;  /* 0x0007500001077983 */ /* 0x001ea40000300800 */
[----:B--2---:R-:W-:-:S02]  /*a400*/  F2FP.BF16.PACK_AB R7, R6, R7 ;  /* 0x000000070607723e */ /* 0x004fc400000010ff */
[----:B------:R-:W2:Y:S02]  /*a410*/  LDL.LU R6, [R1+0x74c] ;  /* 0x00074c0001067983 */ /* 0x000ea40000300800 */
[----:B--2---:R-:W-:Y:S02]  /*a420*/  F2FP.BF16.PACK_AB R6, R5, R6 ;  /* 0x000000060506723e */ /* 0x004fe400000010ff */
[----:B------:R-:W3:Y:S02]  /*a430*/  LDL.LU R5, [R1+0x748] ;  /* 0x0007480001057983 */ /* 0x000ee40000300800 */
[----:B---3--:R-:W-:Y:S02]  /*a440*/  F2FP.BF16.PACK_AB R5, R11, R5 ;  /* 0x000000050b05723e */ /* 0x008fe400000010ff */
[----:B------:R-:W4:Y:S02]  /*a450*/  LDL.LU R11, [R1+0x744] ;  /* 0x00074400010b7983 */ /* 0x000f240000300800 */
[----:B----4-:R-:W-:-:S02]  /*a460*/  F2FP.BF16.PACK_AB R4, R11, R4 ;  /* 0x000000040b04723e */ /* 0x010fc400000010ff */
[----:B------:R-:W2:Y:S02]  /*a470*/  LDL.LU R11, [R1+0x740] ;  /* 0x00074000010b7983 */ /* 0x000ea40000300800 */
[----:B--2---:R-:W-:Y:S02]  /*a480*/  F2FP.BF16.PACK_AB R11, R10, R11 ;  /* 0x0000000b0a0b723e */ /* 0x004fe400000010ff */
[----:B------:R-:W2:Y:S02]  /*a490*/  LDL.LU R10, [R1+0x73c] ;  /* 0x00073c00010a7983 */ /* 0x000ea40000300800 */
[----:B--2---:R-:W-:Y:S02]  /*a4a0*/  F2FP.BF16.PACK_AB R10, R9, R10 ;  /* 0x0000000a090a723e */ /* 0x004fe400000010ff */
[----:B------:R-:W2:Y:S02]  /*a4b0*/  LDL.LU R9, [R1+0x738] ;  /* 0x0007380001097983 */ /* 0x000ea40000300800 */
[----:B--2---:R-:W-:-:S02]  /*a4c0*/  F2FP.BF16.PACK_AB R9, R8, R9 ;  /* 0x000000090809723e */ /* 0x004fc400000010ff */
        /* <DEDUP_REMOVED lines=24> */
[----:B------:R-:W2:Y:S01]  /*a650*/  LDL.LU R20, [R1+0x704] ;  /* 0x0007040001147983 */ /* 0x000ea20000300800 */
[----:B------:R-:W-:Y:S02]  /*a660*/  F2FP.BF16.PACK_AB R27, R0, R27 ;  /* 0x0000001b001b723e */ /* 0x000fe400000010ff */
[----:B------:R-:W-:Y:S02]  /*a670*/  F2FP.BF16.PACK_AB R26, R2, R26 ;  /* 0x0000001a021a723e */ /* 0x000fe400000010ff */
[----:B------:R-:W-:Y:S02]  /*a680*/  F2FP.BF16.PACK_AB R25, R29, R25 ;  /* 0x000000191d19723e */ /* 0x000fe400000010ff */
[----:B------:R-:W-:Y:S02]  /*a690*/  F2FP.BF16.PACK_AB R24, R28, R24 ;  /* 0x000000181c18723e */ /* 0x000fe400000010ff */
[----:B--2---:R-:W-:Y:S02]  /*a6a0*/  F2FP.BF16.PACK_AB R20, R3, R20 ;  /* 0x000000140314723e */ /* 0x004fe400000010ff */
.L_x_0:
[----:B------:R-:W-:Y:S04]  /*a6b0*/  STL.64 [R1+0x7c0], R10 ;  /* 0x0007c00a01007387 */ /* 0x000fe80000100a00 */
[----:B------:R-:W-:Y:S04]  /*a6c0*/  STL.64 [R1+0x7b8], R8 ;  /* 0x0007b80801007387 */ /* 0x000fe80000100a00 */
[----:B------:R-:W-:Y:S04]  /*a6d0*/  STL.64 [R1+0x7b0], R6 ;  /* 0x0007b00601007387 */ /* 0x000fe80000100a00 */
[----:B------:R1:W-:Y:S04]  /*a6e0*/  STL.64 [R1+0x7a8], R4 ;  /* 0x0007a80401007387 */ /* 0x0003e80000100a00 */
[----:B------:R-:W2:Y:S04]  /*a6f0*/  S2R R29, SR_TID.X ;  /* 0x00000000001d7919 */ /* 0x000ea80000002100 */
[----:B0-----:R-:W0:Y:S04]  /*a700*/  S2R R3, SR_TID.X ;  /* 0x0000000000037919 */ /* 0x001e280000002100 */
[----:B-1----:R-:W3:Y:S01]  /*a710*/  LDL R5, [R1+0x6c0] ;  /* 0x0006c00001057983 */ /* 0x002ee20000100800 */
[----:B--2---:R-:W-:-:S02]  /*a720*/  IMAD.SHL.U32 R0, R29, 0x4, RZ ;  /* 0x000000041d007824 */ /* 0x004fc400078e00ff */
[----:B------:R-:W-:Y:S01]  /*a730*/  IMAD.SHL.U32 R2, R29, 0x100, RZ ;  /* 0x000001001d027824 */ /* 0x000fe200078e00ff */
[----:B0-----:R-:W-:Y:S01]  /*a740*/  LOP3.LUT R3, R3, 0x60, RZ, 0xc0, !PT ;  /* 0x0000006003037812 */ /* 0x001fe200078ec0ff */
[----:B------:R-:W-:Y:S01]  /*a750*/  IMAD.SHL.U32 R28, R29, 0x20, RZ ;  /* 0x000000201d1c7824 */ /* 0x000fe200078e00ff */
[----:B------:R-:W-:Y:S02]  /*a760*/  LOP3.LUT R0, R0, 0x70, RZ, 0xc0, !PT ;  /* 0x0000007000007812 */ /* 0x000fe400078ec0ff */
[----:B------:R-:W-:-:S03]  /*a770*/  LOP3.LUT R2, R2, 0x1800, RZ, 0xc0, !PT ;  /* 0x0000180002027812 */ /* 0x000fc600078ec0ff */
[----:B------:R-:W-:Y:S01]  /*a780*/  IMAD R0, R3, 0x8, R0 ;  /* 0x0000000803007824 */ /* 0x000fe200078e0200 */
[----:B------:R-:W-:Y:S01]  /*a790*/  LOP3.LUT R2, R2, 0x60, R28, 0xf8, !PT ;  /* 0x0000006002027812 */ /* 0x000fe200078ef81c */
[----:B------:R-:W-:-:S03]  /*a7a0*/  IMAD.SHL.U32 R3, R29, 0x400, RZ ;  /* 0x000004001d037824 */ /* 0x000fc600078e00ff */
[----:B------:R-:W-:Y:S01]  /*a7b0*/  LOP3.LUT R0, R2, R0, RZ, 0x3c, !PT ;  /* 0x0000000002007212 */ /* 0x000fe200078e3cff */
[----:B------:R-:W-:Y:S01]  /*a7c0*/  BAR.SYNC.DEFER_BLOCKING 0x0 ;  /* 0x0000000000007b1d */ /* 0x000fe20000010000 */
[----:B------:R-:W-:Y:S02]  /*a7d0*/  LOP3.LUT R29, R29, 0x7f, RZ, 0xc0, !PT ;  /* 0x0000007f1d1d7812 */ /* 0x000fe400078ec0ff */
[----:B------:R-:W-:-:S03]  /*a7e0*/  LOP3.LUT R3, R3, 0x1800, RZ, 0xc0, !PT ;  /* 0x0000180003037812 */ /* 0x000fc600078ec0ff */
[----:B-----5:R0:W-:Y:S04]  /*a7f0*/  STS.128 [R0], R24 ;  /* 0x0000001800007388 */ /* 0x0201e80000000c00 */
[----:B------:R-:W-:Y:S04]  /*a800*/  STS.128 [R0+0x80], R20 ;  /* 0x0000801400007388 */ /* 0x000fe80000000c00 */
[----:B------:R1:W-:Y:S04]  /*a810*/  STS.128 [R0+0x400], R16 ;  /* 0x0004001000007388 */ /* 0x0003e80000000c00 */
[----:B------:R-:W-:Y:S01]  /*a820*/  STS.128 [R0+0x480], R12 ;  /* 0x0004800c00007388 */ /* 0x000fe20000000c00 */
[----:B------:R-:W-:-:S03]  /*a830*/  IMAD R3, R29, 0x10, R3 ;  /* 0x000000101d037824 */ /* 0x000fc600078e0203 */
[----:B------:R-:W-:Y:S06]  /*a840*/  BAR.SYNC.DEFER_BLOCKING 0x0 ;  /* 0x0000000000007b1d */ /* 0x000fec0000010000 */
[----:B0-----:R-:W2:Y:S04]  /*a850*/  LDL.LU R24, [R1+0x50] ;  /* 0x0000500001187983 */ /* 0x001ea80000300800 */
[----:B------:R-:W2:Y:S01]  /*a860*/  LDL.LU R25, [R1+0x54] ;  /* 0x0000540001197983 */ /* 0x000ea20000300800 */
[----:B-1----:R-:W-:-:S03]  /*a870*/  LOP3.LUT R17, R3, 0x20, RZ, 0x3c, !PT ;  /* 0x0000002003117812 */ /* 0x002fc600078e3cff */
[----:B------:R-:W2:Y:S04]  /*a880*/  LDL.LU R26, [R1+0x58] ;  /* 0x00005800011a7983 */ /* 0x000ea80000300800 */
[----:B------:R-:W2:Y:S04]  /*a890*/  LDL.LU R27, [R1+0x5c] ;  /* 0x00005c00011b7983 */ /* 0x000ea80000300800 */
[----:B------:R-:W4:Y:S04]  /*a8a0*/  LDL.LU R20, [R1] ;  /* 0x0000000001147983 */ /* 0x000f280000300800 */
[----:B------:R-:W0:Y:S01]  /*a8b0*/  LDS.128 R8, [R3] ;  /* 0x0000000003087984 */ /* 0x000e220000000c00 */
[----:B------:R-:W-:-:S03]  /*a8c0*/  LOP3.LUT R4, R3, 0x40, RZ, 0x3c, !PT ;  /* 0x0000004003047812 */ /* 0x000fc600078e3cff */
[----:B------:R-:W4:Y:S04]  /*a8d0*/  LDL.LU R21, [R1+0x4] ;  /* 0x0000040001157983 */ /* 0x000f280000300800 */
[----:B------:R-:W4:Y:S04]  /*a8e0*/  LDL.LU R22, [R1+0x8] ;  /* 0x0000080001167983 */ /* 0x000f280000300800 */
[----:B------:R-:W4:Y:S04]  /*a8f0*/  LDL.LU R23, [R1+0xc] ;  /* 0x00000c0001177983 */ /* 0x000f280000300800 */
[----:B0-----:R-:W-:Y:S01]  /*a900*/  STL [R1+0x24], R9 ;  /* 0x0000240901007387 */ /* 0x001fe20000100800 */
[----:B------:R-:W-:-:S03]  /*a910*/  IMAD.MOV.U32 R19, RZ, RZ, R8 ;  /* 0x000000ffff137224 */ /* 0x000fc600078e0008 */
[----:B------:R-:W-:Y:S04]  /*a920*/  STL.64 [R1+0x28], R10 ;  /* 0x0000280a01007387 */ /* 0x000fe80000100a00 */
[----:B------:R-:W0:Y:S04]  /*a930*/  LDS.128 R8, [R17] ;  /* 0x0000000011087984 */ /* 0x000e280000000c00 */
[----:B------:R-:W4:Y:S04]  /*a940*/  LDL R2, [R1+0x6d4] ;  /* 0x0006d40001027983 */ /* 0x000f280000100800 */
[----:B0-----:R-:W-:Y:S04]  /*a950*/  STL.64 [R1+0x10], R8 ;  /* 0x0000100801007387 */ /* 0x001fe80000100a00 */
[----:B------:R0:W-:Y:S04]  /*a960*/  STL.64 [R1+0x18], R10 ;  /* 0x0000180a01007387 */ /* 0x0001e80000100a00 */
[----:B0-----:R-:W4:Y:S04]  /*a970*/  LDL.LU.64 R10, [R1+0x7c0] ;  /* 0x0007c000010a7983 */ /* 0x001f280000300a00 */
[----:B------:R-:W4:Y:S01]  /*a980*/  LDL.LU.64 R8, [R1+0x7b8] ;  /* 0x0007b80001087983 */ /* 0x000f220000300a00 */
[C---:B---3--:R-:W-:Y:S01]  /*a990*/  ISETP.GE.AND P0, PT, R5.reuse, c[0x0][0x178], PT ;  /* 0x00005e0005007a0c */ /* 0x048fe20003f06270 */
[----:B------:R-:W-:-:S02]  /*a9a0*/  IMAD R16, R5, c[0x0][0x194], RZ ;  /* 0x0000650005107a24 */ /* 0x000fc400078e02ff */
[----:B------:R-:W0:Y:S04]  /*a9b0*/  LDS.128 R4, [R4] ;  /* 0x0000000004047984 */ /* 0x000e280000000c00 */
[----:B0-----:R-:W-:Y:S04]  /*a9c0*/  STL.64 [R1+0x40], R4 ;  /* 0x0000400401007387 */ /* 0x001fe80000100a00 */
[----:B------:R0:W-:Y:S04]  /*a9d0*/  STL.64 [R1+0x48], R6 ;  /* 0x0000480601007387 */ /* 0x0001e80000100a00 */
[----:B0-----:R-:W3:Y:S04]  /*a9e0*/  LDL.LU.64 R6, [R1+0x7b0] ;  /* 0x0007b00001067983 */ /* 0x001ee80000300a00 */
[----:B------:R-:W3:Y:S01]  /*a9f0*/  LDL.LU.64 R4, [R1+0x7a8] ;  /* 0x0007a80001047983 */ /* 0x000ee20000300a00 */
[----:B------:R-:W-:-:S06]  /*aa00*/  LOP3.LUT R12, R3, 0x60, RZ, 0x3c, !PT ;  /* 0x00000060030c7812 */ /* 0x000fcc00078e3cff */
[----:B------:R-:W0:Y:S04]  /*aa10*/  LDS.128 R12, [R12] ;  /* 0x000000000c0c7984 */ /* 0x000e280000000c00 */
[----:B------:R-:W-:Y:S06]  /*aa20*/  BAR.SYNC.DEFER_BLOCKING 0x0 ;  /* 0x0000000000007b1d */ /* 0x000fec0000010000 */
[----:B--2---:R-:W-:Y:S04]  /*aa30*/  STS.128 [R0+0x480], R24 ;  /* 0x0004801800007388 */ /* 0x004fe80000000c00 */
[----:B----4-:R-:W-:Y:S04]  /*aa40*/  STS.128 [R0+0x400], R20 ;  /* 0x0004001400007388 */ /* 0x010fe80000000c00 */
[----:B0-----:R-:W-:Y:S04]  /*aa50*/  STL [R1+0x780], R12 ;  /* 0x0007800c01007387 */ /* 0x001fe80000100800 */
[----:B------:R-:W-:Y:S04]  /*aa60*/  STL [R1+0x79c], R12 ;  /* 0x00079c0c01007387 */ /* 0x000fe80000100800 */
[----:B------:R0:W-:Y:S04]  /*aa70*/  STL [R1+0x750], R14 ;  /* 0x0007500e01007387 */ /* 0x0001e80000100800 */
[----:B------:R1:W-:Y:S04]  /*aa80*/  STL [R1+0x70c], R13 ;  /* 0x00070c0d01007387 */ /* 0x0003e80000100800 */
[----:B------:R2:W-:Y:S04]  /*aa90*/  STL [R1+0x704], R15 ;  /* 0x0007040f01007387 */ /* 0x0005e80000100800 */
[----:B0-----:R-:W4:Y:S04]  /*aaa0*/  LDL R14, [R1+0x6dc] ;  /* 0x0006dc00010e7983 */ /* 0x001f280000100800 */
[----:B-1----:R-:W4:Y:S04]  /*aab0*/  LDL.LU R13, [R1+0x6c0] ;  /* 0x0006c000010d7983 */ /* 0x002f280000300800 */
[----:B--2---:R-:W2:Y:S04]  /*aac0*/  LDL.LU R15, [R1+0x6e0] ;  /* 0x0006e000010f7983 */ /* 0x004ea80000300800 */
[----:B------:R-:W-:Y:S04]  /*aad0*/  STS.128 [R0], R8 ;  /* 0x0000000800007388 */ /* 0x000fe80000000c00 */
[----:B---3--:R-:W-:Y:S04]  /*aae0*/  STS.128 [R0+0x80], R4 ;  /* 0x0000800400007388 */ /* 0x008fe80000000c00 */
[----:B------:R-:W-:Y:S06]  /*aaf0*/  BAR.SYNC.DEFER_BLOCKING 0x0 ;  /* 0x0000000000007b1d */ /* 0x000fec0000010000 */
[----:B------:R-:W0:Y:S04]  /*ab00*/  LDS.128 R4, [R3] ;  /* 0x0000000003047984 */ /* 0x000e280000000c00 */
[----:B0-----:R-:W-:Y:S04]  /*ab10*/  STL [R1+0x7a4], R4 ;  /* 0x0007a40401007387 */ /* 0x001fe80000100800 */
[----:B------:R0:W-:Y:S04]  /*ab20*/  STL [R1+0x7a0], R6 ;  /* 0x0007a00601007387 */ /* 0x0001e80000100800 */
[----:B0-----:R-:W3:Y:S04]  /*ab30*/  LDL R6, [R1+0x28] ;  /* 0x0000280001067983 */ /* 0x001ee80000100800 */
[----:B------:R0:W-:Y:S04]  /*ab40*/  STL [R1+0x798], R5 ;  /* 0x0007980501007387 */ /* 0x0001e80000100800 */
[----:B0-----:R-:W2:Y:S04]  /*ab50*/  LDL R5, [R1+0x6d4] ;  /* 0x0006d40001057983 */ /* 0x001ea80000100800 */
[----:B------:R0:W-:Y:S04]  /*ab60*/  STL [R1+0x770], R7 ;  /* 0x0007700701007387 */ /* 0x0001e80000100800 */
[----:B0-----:R-:W3:Y:S01]  /*ab70*/  LDL R7, [R1+0x6d8] ;  /* 0x0006d80001077983 */ /* 0x001ee20000100800 */
[----:B------:R-:W-:-:S02]  /*ab80*/  ISETP.LT.AND P0, PT, R2, c[0x0][0x17c], !P0 ;  /* 0x00005f0002007a0c */ /* 0x000fc40004701270 */
[----:B------:R-:W-:Y:S01]  /*ab90*/  LEA R2, P1, R16, c[0x0][0x170], 0x1 ;  /* 0x00005c0010027a11 */ /* 0x000fe200078208ff */
[----:B------:R-:W-:-:S03]  /*aba0*/  IMAD.MOV.U32 R11, RZ, RZ, c[0x0][0x194] ;  /* 0x00006500ff0b7624 */ /* 0x000fc600078e00ff */
[----:B------:R-:W-:Y:S01]  /*abb0*/  LEA.HI.X.SX32 R3, R16, c[0x0][0x174], 0x1, P1 ;  /* 0x00005d0010037a11 */ /* 0x000fe200008f0eff */
[----:B------:R-:W-:-:S05]  /*abc0*/  IMAD R16, R11, 0x80, R16 ;  /* 0x000000800b107824 */ /* 0x000fca00078e0210 */
[----:B------:R-:W-:-:S04]  /*abd0*/  LEA R24, P6, R16, c[0x0][0x170], 0x1 ;  /* 0x00005c0010187a11 */ /* 0x000fc800078c08ff */
[----:B------:R-:W-:Y:S01]  /*abe0*/  LEA.HI.X.SX32 R25, R16, c[0x0][0x174], 0x1, P6 ;  /* 0x00005d0010197a11 */ /* 0x000fe200030f0eff */
[C---:B--2---:R-:W-:Y:S01]  /*abf0*/  IMAD R18, R5.reuse, c[0x0][0x198], RZ ;  /* 0x0000660005127a24 */ /* 0x044fe200078e02ff */
[----:B------:R-:W-:-:S03]  /*ac00*/  IADD3 R0, R5, 0x1, RZ ;  /* 0x0000000105007810 */ /* 0x000fc60007ffe0ff */
[----:B------:R-:W-:Y:S01]  /*ac10*/  IMAD.WIDE R8, R18, 0x2, R2 ;  /* 0x0000000212087825 */ /* 0x000fe200078e0202 */
[----:B------:R-:W-:-:S03]  /*ac20*/  ISETP.GE.AND P2, PT, R0, c[0x0][0x17c], PT ;  /* 0x00005f0000007a0c */ /* 0x000fc60003f46270 */
[----:B------:R-:W-:Y:S01]  /*ac30*/  IMAD R0, R11, 0x80, R16 ;  /* 0x000000800b007824 */ /* 0x000fe200078e0210 */
[----:B------:R0:W-:Y:S01]  /*ac40*/  @P0 STG.E.U16 [R8.64], R19 ;  /* 0x0000001308000986 */ /* 0x0001e2000c101508 */
[----:B------:R-:W-:Y:S02]  /*ac50*/  IADD3 R10, R5, 0x2, RZ ;  /* 0x00000002050a7810 */ /* 0x000fe40007ffe0ff */
[----:B0-----:R-:W-:Y:S02]  /*ac60*/  IMAD R8, R11, 0x80, R0 ;  /* 0x000000800b087824 */ /* 0x001fe400078e0200 */
[----:B------:R-:W-:-:S03]  /*ac70*/  ISETP.GE.AND P1, PT, R10, c[0x0][0x17c], PT ;  /* 0x00005f000a007a0c */ /* 0x000fc60003f26270 */
[----:B------:R-:W-:-:S04]  /*ac80*/  LEA R28, P6, R8, c[0x0][0x170], 0x1 ;  /* 0x00005c00081c7a11 */ /* 0x000fc800078c08ff */
[----:B------:R-:W-:Y:S02]  /*ac90*/  LEA.HI.X.SX32 R29, R8, c[0x0][0x174], 0x1, P6 ;  /* 0x00005d00081d7a11 */ /* 0x000fe400030f0eff */
[----:B------:R-:W0:Y:S01]  /*aca0*/  LDS.128 R8, [R17] ;  /* 0x0000000011087984 */ /* 0x000e220000000c00 */
[----:B------:R-:W-:-:S04]  /*acb0*/  ISETP.GE.AND P3, PT, R5, c[0x0][0x17c], PT ;  /* 0x00005f0005007a0c */ /* 0x000fc80003f66270 */
[----:B---3--:R-:W-:Y:S01]  /*acc0*/  ISETP.LT.AND P4, PT, R7, c[0x0][0x178], !P3 ;  /* 0x00005e0007007a0c */ /* 0x008fe20005f81270 */
[----:B------:R-:W-:Y:S01]  /*acd0*/  IMAD.WIDE R22, R18, 0x2, R24 ;  /* 0x0000000212167825 */ /* 0x000fe200078e0218 */
[----:B------:R-:W-:Y:S02]  /*ace0*/  IADD3 R4, R5, 0x3, RZ ;  /* 0x0000000305047810 */ /* 0x000fe40007ffe0ff */
[----:B------:R-:W-:-:S04]  /*acf0*/  LEA R26, P0, R0, c[0x0][0x170], 0x1 ;  /* 0x00005c00001a7a11 */ /* 0x000fc800078008ff */
[----:B------:R-:W-:Y:S02]  /*ad00*/  LEA.HI.X.SX32 R27, R0, c[0x0][0x174], 0x1, P0 ;  /* 0x00005d00001b7a11 */ /* 0x000fe400000f0eff */
[----:B------:R-:W-:-:S03]  /*ad10*/  ISETP.GE.AND P0, PT, R4, c[0x0][0x17c], PT ;  /* 0x00005f0004007a0c */ /* 0x000fc60003f06270 */
[----:B------:R-:W-:Y:S04]  /*ad20*/  @P4 STG.E.U16 [R22.64], R6 ;  /* 0x0000000616004986 */ /* 0x000fe8000c101508 */
[----:B0-----:R0:W-:Y:S04]  /*ad30*/  STL.64 [R1+0x790], R8 ;  /* 0x0007900801007387 */ /* 0x0011e80000100a00 */
[----:B0-----:R-:W2:Y:S04]  /*ad40*/  LDL.LU R8, [R1+0x10] ;  /* 0x0000100001087983 */ /* 0x001ea80000300800 */
[----:B------:R-:W-:Y:S04]  /*ad50*/  STL.64 [R1+0x788], R10 ;  /* 0x0007880a01007387 */ /* 0x000fe80000100a00 */
[----:B------:R-:W3:Y:S04]  /*ad60*/  LDL.LU R4, [R1+0x7a4] ;  /* 0x0007a40001047983 */ /* 0x000ee80000300800 */
[----:B------:R-:W2:Y:S04]  /*ad70*/  LDL.LU R6, [R1+0x7a0] ;  /* 0x0007a00001067983 */ /* 0x000ea80000300800 */
[----:B------:R-:W2:Y:S01]  /*ad80*/  LDL.LU R23, [R1+0x28] ;  /* 0x0000280001177983 */ /* 0x000ea20000300800 */
[----:B------:R-:W-:-:S02]  /*ad90*/  ISETP.LT.AND P5, PT, R15, c[0x0][0x178], !P3 ;  /* 0x00005e000f007a0c */ /* 0x000fc40005fa1270 */
[----:B----4-:R-:W-:Y:S02]  /*ada0*/  ISETP.LT.AND P3, PT, R14, c[0x0][0x178], !P3 ;  /* 0x00005e000e007a0c */ /* 0x010fe40005f61270 */
[----:B------:R-:W-:Y:S02]  /*adb0*/  ISETP.LT.AND P6, PT, R13, c[0x0][0x178], !P2 ;  /* 0x00005e000d007a0c */ /* 0x000fe400057c1270 */
[C---:B------:R-:W-:Y:S01]  /*adc0*/  IADD3 R0, R18.reuse, c[0x0][0x198], RZ ;  /* 0x0000660012007a10 */ /* 0x040fe20007ffe0ff */
[----:B------:R-:W-:Y:S01]  /*add0*/  IMAD.WIDE R20, R18, 0x2, R26 ;  /* 0x0000000212147825 */ /* 0x000fe200078e021a */
[----:B------:R-:W-:-:S03]  /*ade0*/  PRMT R12, R19, 0x7632, R12 ;  /* 0x00007632130c7816 */ /* 0x000fc6000000000c */
[----:B------:R-:W-:-:S04]  /*adf0*/  IMAD.WIDE R18, R18, 0x2, R28 ;  /* 0x0000000212127825 */ /* 0x000fc800078e021c */
[----:B------:R-:W-:Y:S01]  /*ae00*/  IMAD.WIDE R16, R0, 0x2, R2 ;  /* 0x0000000200107825 */ /* 0x000fe200078e0202 */
[----:B------:R-:W-:Y:S01]  /*ae10*/  ISETP.LT.AND P4, PT, R7, c[0x0][0x178], !P2 ;  /* 0x00005e0007007a0c */ /* 0x000fe20005781270 */
[----:B---3--:R-:W-:Y:S04]  /*ae20*/  @P5 STG.E.U16 [R20.64], R4 ;  /* 0x0000000414005986 */ /* 0x008fe8000c101508 */
[----:B--2---:R-:W-:Y:S04]  /*ae30*/  @P3 STG.E.U16 [R18.64], R6 ;  /* 0x0000000612003986 */ /* 0x004fe8000c101508 */
[----:B------:R0:W-:Y:S04]  /*ae40*/  @P6 STG.E.U16 [R16.64], R12 ;  /* 0x0000000c10006986 */ /* 0x0001e8000c101508 */
[----:B0-----:R-:W2:Y:S01]  /*ae50*/  LDL.LU R12, [R1+0x79c] ;  /* 0x00079c00010c7983 */ /* 0x001ea20000300800 */
[----:B------:R-:W-:-:S02]  /*ae60*/  ISETP.LT.AND P5, PT, R15, c[0x0][0x178], !P2 ;  /* 0x00005e000f007a0c */ /* 0x000fc400057a1270 */
[----:B------:R-:W-:Y:S02]  /*ae70*/  ISETP.LT.AND P2, PT, R14, c[0x0][0x178], !P2 ;  /* 0x00005e000e007a0c */ /* 0x000fe40005741270 */
[----:B------:R-:W-:Y:S01]  /*ae80*/  PRMT R11, R23, 0x7632, R11 ;  /* 0x00007632170b7816 */ /* 0x000fe2000000000b */
[----:B------:R-:W-:Y:S01]  /*ae90*/  IMAD.WIDE R22, R0, 0x2, R24 ;  /* 0x0000000200167825 */ /* 0x000fe200078e0218 */
[----:B------:R-:W-:Y:S02]  /*aea0*/  PRMT R10, R4, 0x7632, R10 ;  /* 0x00007632040a7816 */ /* 0x000fe4000000000a */
[----:B------:R-:W-:Y:S01]  /*aeb0*/  PRMT R9, R6, 0x7632, R9 ;  /* 0x0000763206097816 */ /* 0x000fe20000000009 */
[C---:B------:R-:W-:Y:S01]  /*aec0*/  IMAD.WIDE R20, R0.reuse, 0x2, R26 ;  /* 0x0000000200147825 */ /* 0x040fe200078e021a */
[----:B------:R-:W-:Y:S03]  /*aed0*/  @P4 STG.E.U16 [R22.64], R11 ;  /* 0x0000000b16004986 */ /* 0x000fe6000c101508 */
[----:B------:R-:W-:Y:S01]  /*aee0*/  IMAD.WIDE R18, R0, 0x2, R28 ;  /* 0x0000000200127825 */ /* 0x000fe200078e021c */
[----:B------:R-:W-:Y:S04]  /*aef0*/  @P5 STG.E.U16 [R20.64], R10 ;  /* 0x0000000a14005986 */ /* 0x000fe8000c101508 */
[----:B------:R0:W-:Y:S04]  /*af00*/  @P2 STG.E.U16 [R18.64], R9 ;  /* 0x0000000912002986 */ /* 0x0001e8000c101508 */
[----:B0-----:R-:W0:Y:S01]  /*af10*/  S2R R9, SR_TID.X ;  /* 0x0000000000097919 */ /* 0x001e220000002100 */
[----:B------:R-:W-:-:S02]  /*af20*/  ISETP.LT.AND P6, PT, R13, c[0x0][0x178], !P1 ;  /* 0x00005e000d007a0c */ /* 0x000fc40004fc1270 */
[----:B------:R-:W-:-:S05]  /*af30*/  IADD3 R4, R0, c[0x0][0x198], RZ ;  /* 0x0000660000047a10 */ /* 0x000fca0007ffe0ff */
[----:B------:R-:W-:-:S06]  /*af40*/  IMAD.WIDE R16, R4, 0x2, R2 ;  /* 0x0000000204107825 */ /* 0x000fcc00078e0202 */
[----:B------:R1:W-:Y:S01]  /*af50*/  @P6 STG.E.U16 [R16.64], R8 ;  /* 0x0000000810006986 */ /* 0x0003e2000c101508 */
[----:B0-----:R-:W-:-:S05]  /*af60*/  IMAD.SHL.U32 R23, R9, 0x400, RZ ;  /* 0x0000040009177824 */ /* 0x001fca00078e00ff */
[----:B------:R-:W-:Y:S02]  /*af70*/  LOP3.LUT R23, R23, 0x1800, RZ, 0xc0, !PT ;  /* 0x0000180017177812 */ /* 0x000fe400078ec0ff */
[----:B------:R-:W-:-:S04]  /*af80*/  IADD3 R6, R5, 0x4, RZ ;  /* 0x0000000405067810 */ /* 0x000fc80007ffe0ff */
[----:B------:R-:W-:Y:S02]  /*af90*/  ISETP.GE.AND P3, PT, R6, c[0x0][0x17c], PT ;  /* 0x00005f0006007a0c */ /* 0x000fe40003f66270 */
[----:B------:R-:W-:Y:S02]  /*afa0*/  IADD3 R6, R5, 0x5, RZ ;  /* 0x0000000505067810 */ /* 0x000fe40007ffe0ff */
[----:B------:R-:W3:Y:S01]  /*afb0*/  LDL.LU R5, [R1+0x798] ;  /* 0x0007980001057983 */ /* 0x000ee20000300800 */
[----:B--2---:R-:W-:Y:S02]  /*afc0*/  PRMT R12, R8, 0x7632, R12 ;  /* 0x00007632080c7816 */ /* 0x004fe4000000000c */
[----:B-1----:R-:W-:-:S05]  /*afd0*/  LOP3.LUT R8, R9, 0x7f, RZ, 0xc0, !PT ;  /* 0x0000007f09087812 */ /* 0x002fca00078ec0ff */
[----:B------:R-:W-:-:S05]  /*afe0*/  IMAD R23, R8, 0x10, R23 ;  /* 0x0000001008177824 */ /* 0x000fca00078e0217 */
[----:B------:R-:W-:-:S05]  /*aff0*/  LOP3.LUT R23, R23, 0x40, RZ, 0x3c, !PT ;  /* 0x0000004017177812 */ /* 0x000fca00078e3cff */
[----:B------:R-:W0:Y:S04]  /*b000*/  LDS.128 R16, [R23] ;  /* 0x0000000017107984 */ /* 0x000e280000000c00 */
[----:B0-----:R0:W-:Y:S04]  /*b010*/  STL.64 [R1+0x768], R16 ;  /* 0x0007681001007387 */ /* 0x0011e80000100a00 */
[----:B0-----:R-:W2:Y:S04]  /*b020*/  LDL.LU R16, [R1+0x18] ;  /* 0x0000180001107983 */ /* 0x001ea80000300800 */
[----:B------:R-:W4:Y:S01]  /*b030*/  LDL.LU R17, [R1+0x40] ;  /* 0x0000400001117983 */ /* 0x000f220000300800 */
[----:B------:R-:W-:Y:S01]  /*b040*/  ISETP.LT.AND P4, PT, R7, c[0x0][0x178], !P1 ;  /* 0x00005e0007007a0c */ /* 0x000fe20004f81270 */
[----:B------:R-:W-:Y:S01]  /*b050*/  IMAD.WIDE R8, R4, 0x2, R24 ;  /* 0x0000000204087825 */ /* 0x000fe200078e0218 */
[----:B------:R-:W-:-:S11]  /*b060*/  ISETP.LT.AND P5, PT, R15, c[0x0][0x178], !P1 ;  /* 0x00005e000f007a0c */ /* 0x000fd60004fa1270 */
[----:B--2---:R-:W-:Y:S04]  /*b070*/  @P4 STG.E.U16 [R8.64], R16 ;  /* 0x0000001008004986 */ /* 0x004fe8000c101508 */
[----:B----4-:R-:W-:Y:S04]  /*b080*/  STL [R1+0x774], R17 ;  /* 0x0007741101007387 */ /* 0x010fe80000100800 */
[----:B------:R0:W-:Y:S04]  /*b090*/  STL [R1+0x710], R19 ;  /* 0x0007101301007387 */ /* 0x0001e80000100800 */
[----:B0-----:R-:W2:Y:S04]  /*b0a0*/  LDL.LU R19, [R1+0x6d4] ;  /* 0x0006d40001137983 */ /* 0x001ea80000300800 */
[----:B------:R-:W4:Y:S01]  /*b0b0*/  LDL.LU.64 R8, [R1+0x790] ;  /* 0x0007900001087983 */ /* 0x000f220000300a00 */
[----:B------:R-:W-:Y:S01]  /*b0c0*/  IMAD.WIDE R10, R4, 0x2, R26 ;  /* 0x00000002040a7825 */ /* 0x000fe200078e021a */
[----:B------:R-:W-:-:S02]  /*b0d0*/  ISETP.LT.AND P1, PT, R14, c[0x0][0x178], !P1 ;  /* 0x00005e000e007a0c */ /* 0x000fc40004f21270 */
[----:B------:R-:W-:Y:S02]  /*b0e0*/  ISETP.LT.AND P6, PT, R13, c[0x0][0x178], !P0 ;  /* 0x00005e000d007a0c */ /* 0x000fe400047c1270 */
[C---:B------:R-:W-:Y:S01]  /*b0f0*/  IADD3 R0, R4.reuse, c[0x0][0x198], RZ ;  /* 0x0000660004007a10 */ /* 0x040fe20007ffe0ff */
[----:B----4-:R0:W-:Y:S04]  /*b100*/  @P5 STG.E.U16 [R10.64], R8 ;  /* 0x000000080a005986 */ /* 0x0101e8000c101508 */
[----:B0-----:R-:W4:Y:S01]  /*b110*/  LDL.LU.64 R10, [R1+0x788] ;  /* 0x00078800010a7983 */ /* 0x001f220000300a00 */
[----:B------:R-:W-:Y:S01]  /*b120*/  IMAD.WIDE R22, R4, 0x2, R28 ;  /* 0x0000000204167825 */ /* 0x000fe200078e021c */
[----:B------:R-:W-:-:S03]  /*b130*/  ISETP.LT.AND P4, PT, R7, c[0x0][0x178], !P0 ;  /* 0x00005e0007007a0c */ /* 0x000fc60004781270 */
[----:B------:R-:W-:Y:S01]  /*b140*/  IMAD.WIDE R20, R0, 0x2, R2 ;  /* 0x0000000200147825 */ /* 0x000fe200078e0202 */
[----:B------:R-:W-:Y:S02]  /*b150*/  ISETP.LT.AND P5, PT, R15, c[0x0][0x178], !P0 ;  /* 0x00005e000f007a0c */ /* 0x000fe400047a1270 */
[----:B------:R-:W-:Y:S02]  /*b160*/  ISETP.LT.AND P0, PT, R14, c[0x0][0x178], !P0 ;  /* 0x00005e000e007a0c */ /* 0x000fe40004701270 */
[----:B------:R-:W-:Y:S02]  /*b170*/  IADD3 R4, R0, c[0x0][0x198], RZ ;  /* 0x0000660000047a10 */ /* 0x000fe40007ffe0ff */
[----:B------:R-:W-:Y:S01]  /*b180*/  PRMT R8, R8, 0x7632, R8 ;  /* 0x0000763208087816 */ /* 0x000fe20000000008 */
[----:B----4-:R0:W-:Y:S04]  /*b190*/  @P1 STG.E.U16 [R22.64], R10 ;  /* 0x0000000a16001986 */ /* 0x0101e8000c101508 */
[----:B------:R1:W-:Y:S01]  /*b1a0*/  @P6 STG.E.U16 [R20.64], R12 ;  /* 0x0000000c14006986 */ /* 0x0003e2000c101508 */
[----:B0-----:R-:W-:Y:S01]  /*b1b0*/  IMAD.WIDE R22, R0, 0x2, R28 ;  /* 0x0000000200167825 */ /* 0x001fe200078e021c */
[----:B-1----:R-:W-:-:S02]  /*b1c0*/  PRMT R21, R16, 0x7632, R21 ;  /* 0x0000763210157816 */ /* 0x002fc40000000015 */
[----:B------:R-:W4:Y:S01]  /*b1d0*/  LDL.LU R12, [R1+0x780] ;  /* 0x00078000010c7983 */ /* 0x000f220000300800 */
[----:B------:R-:W-:-:S03]  /*b1e0*/  IMAD.WIDE R16, R0, 0x2, R26 ;  /* 0x0000000200107825 */ /* 0x000fc600078e021a */
[----:B------:R0:W-:Y:S02]  /*b1f0*/  STL.64 [R1+0x778], R14 ;  /* 0x0007780e01007387 */ /* 0x0001e40000100a00 */
[----:B0-----:R-:W-:Y:S01]  /*b200*/  IMAD.WIDE R14, R0, 0x2, R24 ;  /* 0x00000002000e7825 */ /* 0x001fe200078e0218 */
[----:B------:R-:W-:-:S05]  /*b210*/  PRMT R0, R21, 0x7610, R0 ;  /* 0x0000761015007816 */ /* 0x000fca0000000000 */
[----:B------:R0:W-:Y:S04]  /*b220*/  @P4 STG.E.U16 [R14.64], R0 ;  /* 0x000000000e004986 */ /* 0x0001e8000c101508 */
[----:B------:R1:W-:Y:S04]  /*b230*/  @P5 STG.E.U16 [R16.64], R8 ;  /* 0x0000000810005986 */ /* 0x0003e8000c101508 */
[----:B0-----:R-:W2:Y:S04]  /*b240*/  LDL.LU.64 R14, [R1+0x778] ;  /* 0x00077800010e7983 */ /* 0x001ea80000300a00 */
[----:B-1----:R-:W3:Y:S01]  /*b250*/  LDL.LU R17, [R1+0x774] ;  /* 0x0007740001117983 */ /* 0x002ee20000300800 */
[----:B------:R-:W-:-:S05]  /*b260*/  PRMT R10, R10, 0x7632, R10 ;  /* 0x000076320a0a7816 */ /* 0x000fca000000000a */
[----:B------:R0:W-:Y:S04]  /*b270*/  STL.64 [R1+0x720], R10 ;  /* 0x0007200a01007387 */ /* 0x0001e80000100a00 */
[----:B0-----:R-:W4:Y:S04]  /*b280*/  LDL.LU R11, [R1+0x48] ;  /* 0x00004800010b7983 */ /* 0x001f280000300800 */
[----:B------:R0:W-:Y:S04]  /*b290*/  @P0 STG.E.U16 [R22.64], R10 ;  /* 0x0000000a16000986 */ /* 0x0001e8000c101508 */
[----:B0-----:R-:W0:Y:S01]  /*b2a0*/  S2R R23, SR_TID.X ;  /* 0x0000000000177919 */ /* 0x001e220000002100 */
[----:B------:R-:W-:Y:S01]  /*b2b0*/  ISETP.LT.AND P6, PT, R13, c[0x0][0x178], !P3 ;  /* 0x00005e000d007a0c */ /* 0x000fe20005fc1270 */
[C---:B------:R-:W-:Y:S01]  /*b2c0*/  IMAD.WIDE R20, R4.reuse, 0x2, R2 ;  /* 0x0000000204147825 */ /* 0x040fe200078e0202 */
[----:B------:R-:W-:-:S02]  /*b2d0*/  IADD3 R0, R4, c[0x0][0x198], RZ ;  /* 0x0000660004007a10 */ /* 0x000fc40007ffe0ff */
[----:B------:R-:W-:Y:S02]  /*b2e0*/  ISETP.LT.AND P4, PT, R7, c[0x0][0x178], !P3 ;  /* 0x00005e0007007a0c */ /* 0x000fe40005f81270 */
[----:B------:R-:W4:Y:S01]  /*b2f0*/  LDL.LU R7, [R1+0x770] ;  /* 0x0007700001077983 */ /* 0x000f220000300800 */
[C---:B0-----:R-:W-:Y:S01]  /*b300*/  LOP3.LUT R22, R23.reuse, 0x7f, RZ, 0xc0, !PT ;  /* 0x0000007f17167812 */ /* 0x041fe200078ec0ff */
[----:B------:R-:W-:-:S05]  /*b310*/  IMAD.SHL.U32 R23, R23, 0x400, RZ ;  /* 0x0000040017177824 */ /* 0x000fca00078e00ff */
[----:B------:R-:W-:-:S05]  /*b320*/  LOP3.LUT R23, R23, 0x1800, RZ, 0xc0, !PT ;  /* 0x0000180017177812 */ /* 0x000fca00078ec0ff */
[----:B------:R-:W-:-:S05]  /*b330*/  IMAD R23, R22, 0x10, R23 ;  /* 0x0000001016177824 */ /* 0x000fca00078e0217 */
[----:B------:R-:W-:Y:S01]  /*b340*/  LOP3.LUT R23, R23, 0x60, RZ, 0x3c, !PT ;  /* 0x0000006017177812 */ /* 0x000fe200078e3cff */
[----:B--2---:R-:W-:Y:S04]  /*b350*/  STL.64 [R1+0x758], R14 ;  /* 0x0007580e01007387 */ /* 0x004fe80000100a00 */
[----:B---3--:R0:W-:Y:S04]  /*b360*/  @P6 STG.E.U16 [R20.64], R17 ;  /* 0x0000001114006986 */ /* 0x0081e8000c101508 */
[----:B----4-:R-:W-:Y:S01]  /*b370*/  STL.64 [R1+0x760], R12 ;  /* 0x0007600c01007387 */ /* 0x010fe20000100a00 */
[----:B0-----:R-:W-:-:S05]  /*b380*/  IMAD.WIDE R20, R0, 0x2, R2 ;  /* 0x0000000200147825 */ /* 0x001fca00078e0202 */
[----:B------:R-:W-:Y:S04]  /*b390*/  STL.64 [R1+0x8], R20 ;  /* 0x0000081401007387 */ /* 0x000fe80000100a00 */
[----:B------:R-:W0:Y:S01]  /*b3a0*/  LDS.128 R20, [R23] ;  /* 0x0000000017147984 */ /* 0x000e220000000c00 */
[----:B------:R-:W-:Y:S01]  /*b3b0*/  PRMT R8, R17, 0x7632, R8 ;  /* 0x0000763211087816 */ /* 0x000fe20000000008 */
[----:B------:R-:W-:-:S05]  /*b3c0*/  IMAD.WIDE R16, R4, 0x2, R24 ;  /* 0x0000000204107825 */ /* 0x000fca00078e0218 */
[----:B------:R-:W-:Y:S04]  /*b3d0*/  @P4 STG.E.U16 [R16.64], R11 ;  /* 0x0000000b10004986 */ /* 0x000fe8000c101508 */
[----:B0-----:R0:W-:Y:S04]  /*b3e0*/  STL.64 [R1+0x748], R20 ;  /* 0x0007481401007387 */ /* 0x0011e80000100a00 */
[----:B0-----:R-:W2:Y:S04]  /*b3f0*/  LDL.LU.64 R20, [R1+0x8] ;  /* 0x0000080001147983 */ /* 0x001ea80000300a00 */
[----:B------:R0:W-:Y:S04]  /*b400*/  STL [R1+0x708], R23 ;  /* 0x0007081701007387 */ /* 0x0001e80000100800 */
[----:B0-----:R-:W3:Y:S04]  /*b410*/  LDL.LU R23, [R1+0x6d8] ;  /* 0x0006d80001177983 */ /* 0x001ee80000300800 */
[----:B------:R-:W4:Y:S01]  /*b420*/  LDL.LU.64 R16, [R1+0x768] ;  /* 0x0007680001107983 */ /* 0x000f220000300a00 */
[----:B------:R-:W-:-:S02]  /*b430*/  ISETP.LT.AND P5, PT, R15, c[0x0][0x178], !P3 ;  /* 0x00005e000f007a0c */ /* 0x000fc40005fa1270 */
[----:B------:R-:W-:Y:S02]  /*b440*/  ISETP.LT.AND P3, PT, R14, c[0x0][0x178], !P3 ;  /* 0x00005e000e007a0c */ /* 0x000fe40005f61270 */
[----:B------:R-:W-:Y:S01]  /*b450*/  ISETP.GE.AND P2, PT, R6, c[0x0][0x17c], PT ;  /* 0x00005f0006007a0c */ /* 0x000fe20003f46270 */
[----:B------:R-:W-:-:S03]  /*b460*/  IMAD.WIDE R14, R4, 0x2, R28 ;  /* 0x00000002040e7825 */ /* 0x000fc600078e021c */
[----:B------:R-:W-:Y:S01]  /*b470*/  ISETP.LT.AND P6, PT, R13, c[0x0][0x178], !P2 ;  /* 0x00005e000d007a0c */ /* 0x000fe200057c1270 */
[----:B------:R-:W-:-:S05]  /*b480*/  IMAD.WIDE R12, R4, 0x2, R26 ;  /* 0x00000002040c7825 */ /* 0x000fca00078e021a */
[----:B----4-:R0:W-:Y:S04]  /*b490*/  @P5 STG.E.U16 [R12.64], R16 ;  /* 0x000000100c005986 */ /* 0x0101e8000c101508 */
[----:B------:R1:W-:Y:S04]  /*b4a0*/  @P3 STG.E.U16 [R14.64], R18 ;  /* 0x000000120e003986 */ /* 0x0003e8000c101508 */
[----:B0-----:R-:W4:Y:S04]  /*b4b0*/  LDL.LU.64 R12, [R1+0x760] ;  /* 0x00076000010c7983 */ /* 0x001f280000300a00 */
[----:B-1----:R-:W4:Y:S04]  /*b4c0*/  LDL.LU.64 R14, [R1+0x758] ;  /* 0x00075800010e7983 */ /* 0x002f280000300a00 */
[----:B--2---:R0:W-:Y:S01]  /*b4d0*/  @P6 STG.E.U16 [R20.64], R8 ;  /* 0x0000000814006986 */ /* 0x0041e2000c101508 */
[----:B---3--:R-:W-:-:S02]  /*b4e0*/  ISETP.LT.AND P6, PT, R23, c[0x0][0x178], !P2 ;  /* 0x00005e0017007a0c */ /* 0x008fc400057c1270 */
[----:B0-----:R-:W-:Y:S01]  /*b4f0*/  PRMT R8, R11, 0x7632, R8 ;  /* 0x000076320b087816 */ /* 0x001fe20000000008 */
[----:B------:R-:W-:-:S04]  /*b500*/  IMAD.WIDE R20, R0, 0x2, R26 ;  /* 0x0000000200147825 */ /* 0x000fc800078e021a */
[----:B------:R-:W-:-:S06]  /*b510*/  IMAD.WIDE R10, R0, 0x2, R24 ;  /* 0x00000002000a7825 */ /* 0x000fcc00078e0218 */
[----:B------:R-:W-:Y:S01]  /*b520*/  @P6 STG.E.U16 [R10.64], R8 ;  /* 0x000000080a006986 */ /* 0x000fe2000c101508 */
[----:B----4-:R-:W-:Y:S02]  /*b530*/  ISETP.LT.AND P3, PT, R15, c[0x0][0x178], !P2 ;  /* 0x00005e000f007a0c */ /* 0x010fe40005761270 */
[----:B------:R-:W-:Y:S02]  /*b540*/  ISETP.LT.AND P2, PT, R14, c[0x0][0x178], !P2 ;  /* 0x00005e000e007a0c */ /* 0x000fe40005741270 */
[----:B------:R-:W2:Y:S04]  /*b550*/  LDL.LU R14, [R1+0x750] ;  /* 0x00075000010e7983 */ /* 0x000ea80000300800 */
[----:B------:R-:W-:Y:S04]  /*b560*/  STL.64 [R1+0x30], R20 ;  /* 0x0000301401007387 */ /* 0x000fe80000100a00 */
[----:B------:R0:W-:Y:S04]  /*b570*/  STL.64 [R1+0x728], R8 ;  /* 0x0007280801007387 */ /* 0x0001e80000100a00 */
[----:B0-----:R-:W3:Y:S01]  /*b580*/  LDL.LU.64 R8, [R1+0x30] ;  /* 0x0000300001087983 */ /* 0x001ee20000300a00 */
[----:B------:R-:W-:Y:S01]  /*b590*/  PRMT R16, R16, 0x7632, R16 ;  /* 0x0000763210107816 */ /* 0x000fe20000000010 */
[----:B------:R-:W-:Y:S01]  /*b5a0*/  IMAD.WIDE R20, R0, 0x2, R28 ;  /* 0x0000000200147825 */ /* 0x000fe200078e021c */
[----:B------:R-:W-:Y:S01]  /*b5b0*/  PRMT R18, R18, 0x7632, R18 ;  /* 0x0000763212127816 */ /* 0x000fe20000000012 */
[----:B------:R-:W-:Y:S04]  /*b5c0*/  STL [R1+0x738], R7 ;  /* 0x0007380701007387 */ /* 0x000fe80000100800 */
[----:B------:R-:W-:Y:S01]  /*b5d0*/  STL.64 [R1+0x718], R16 ;  /* 0x0007181001007387 */ /* 0x000fe20000100a00 */
[----:B------:R-:W-:-:S03]  /*b5e0*/  IADD3 R6, R19, 0x6, RZ ;  /* 0x0000000613067810 */ /* 0x000fc60007ffe0ff */
[----:B---3--:R-:W-:Y:S04]  /*b5f0*/  @P3 STG.E.U16 [R8.64], R16 ;  /* 0x0000001008003986 */ /* 0x008fe8000c101508 */
[----:B------:R0:W-:Y:S04]  /*b600*/  @P2 STG.E.U16 [R20.64], R18 ;  /* 0x0000001214002986 */ /* 0x0001e8000c101508 */
[----:B0-----:R-:W3:Y:S04]  /*b610*/  LDL.LU.64 R20, [R1+0x748] ;  /* 0x0007480001147983 */ /* 0x001ee80000300a00 */
[----:B------:R-:W4:Y:S01]  /*b620*/  LDL.LU R18, [R1+0x6dc] ;  /* 0x0006dc0001127983 */ /* 0x000f220000300800 */
[----:B------:R-:W-:-:S02]  /*b630*/  ISETP.GE.AND P1, PT, R6, c[0x0][0x17c], PT ;  /* 0x00005f0006007a0c */ /* 0x000fc40003f26270 */
[----:B------:R-:W-:Y:S02]  /*b640*/  IADD3 R6, R19, 0x7, RZ ;  /* 0x0000000713067810 */ /* 0x000fe40007ffe0ff */
[----:B------:R-:W-:Y:S02]  /*b650*/  ISETP.LT.AND P5, PT, R13, c[0x0][0x178], !P1 ;  /* 0x00005e000d007a0c */ /* 0x000fe40004fa1270 */
[----:B------:R-:W-:Y:S02]  /*b660*/  ISETP.LT.AND P4, PT, R23, c[0x0][0x178], !P1 ;  /* 0x00005e0017007a0c */ /* 0x000fe40004f81270 */
[----:B------:R-:W-:Y:S02]  /*b670*/  ISETP.LT.AND P3, PT, R15, c[0x0][0x178], !P1 ;  /* 0x00005e000f007a0c */ /* 0x000fe40004f61270 */
[----:B------:R-:W-:Y:S02]  /*b680*/  ISETP.GE.AND P0, PT, R6, c[0x0][0x17c], PT ;  /* 0x00005f0006007a0c */ /* 0x000fe40003f06270 */
[----:B------:R-:W-:-:S02]  /*b690*/  IADD3 R4, R0, c[0x0][0x198], RZ ;  /* 0x0000660000047a10 */ /* 0x000fc40007ffe0ff */
[C---:B------:R-:W-:Y:S02]  /*b6a0*/  IADD3 R6, R19.reuse, 0x8, RZ ;  /* 0x0000000813067810 */ /* 0x040fe40007ffe0ff */
[----:B------:R-:W-:Y:S01]  /*b6b0*/  IADD3 R0, R19, 0x9, RZ ;  /* 0x0000000913007810 */ /* 0x000fe20007ffe0ff */
[----:B------:R-:W-:Y:S01]  /*b6c0*/  IMAD.WIDE R10, R4, 0x2, R2 ;  /* 0x00000002040a7825 */ /* 0x000fe200078e0202 */
[----:B------:R-:W-:-:S03]  /*b6d0*/  ISETP.GE.AND P6, PT, R6, c[0x0][0x17c], PT ;  /* 0x00005f0006007a0c */ /* 0x000fc60003fc6270 */
[----:B------:R-:W-:Y:S01]  /*b6e0*/  IMAD.WIDE R6, R4, 0x2, R24 ;  /* 0x0000000204067825 */ /* 0x000fe200078e0218 */
[----:B------:R-:W-:Y:S04]  /*b6f0*/  @P5 STG.E.U16 [R10.64], R12 ;  /* 0x0000000c0a005986 */ /* 0x000fe8000c101508 */
[----:B--2---:R-:W-:Y:S01]  /*b700*/  @P4 STG.E.U16 [R6.64], R14 ;  /* 0x0000000e06004986 */ /* 0x004fe2000c101508 */
[----:B----4-:R-:W-:-:S03]  /*b710*/  ISETP.LT.AND P1, PT, R18, c[0x0][0x178], !P1 ;  /* 0x00005e0012007a0c */ /* 0x010fc60004f21270 */
[----:B------:R0:W-:Y:S04]  /*b720*/  STL.64 [R1+0x740], R18 ;  /* 0x0007401201007387 */ /* 0x0001e80000100a00 */
[----:B------:R-:W2:Y:S01]  /*b730*/  LDL.LU R17, [R1+0x24] ;  /* 0x0000240001117983 */ /* 0x000ea20000300800 */
[----:B0-----:R-:W-:-:S05]  /*b740*/  IMAD.WIDE R18, R4, 0x2, R26 ;  /* 0x0000000204127825 */ /* 0x001fca00078e021a */
[----:B---3--:R0:W-:Y:S04]  /*b750*/  @P3 STG.E.U16 [R18.64], R20 ;  /* 0x0000001412003986 */ /* 0x0081e8000c101508 */
[----:B0-----:R-:W3:Y:S01]  /*b760*/  LDL.LU.64 R18, [R1+0x740] ;  /* 0x0007400001127983 */ /* 0x001ee20000300a00 */
[----:B------:R-:W-:Y:S02]  /*b770*/  ISETP.LT.AND P4, PT, R13, c[0x0][0x178], !P0 ;  /* 0x00005e000d007a0c */ /* 0x000fe40004781270 */
[----:B------:R-:W-:Y:S02]  /*b780*/  ISETP.GE.AND P2, PT, R0, c[0x0][0x17c], PT ;  /* 0x00005f0000007a0c */ /* 0x000fe40003f46270 */
[C---:B------:R-:W-:Y:S02]  /*b790*/  IADD3 R0, R4.reuse, c[0x0][0x198], RZ ;  /* 0x0000660004007a10 */ /* 0x040fe40007ffe0ff */
[----:B------:R-:W-:Y:S01]  /*b7a0*/  ISETP.LT.AND P5, PT, R23, c[0x0][0x178], !P0 ;  /* 0x00005e0017007a0c */ /* 0x000fe200047a1270 */
[----:B------:R-:W-:Y:S01]  /*b7b0*/  IMAD.WIDE R6, R4, 0x2, R28 ;  /* 0x0000000204067825 */ /* 0x000fe200078e021c */
[----:B------:R-:W-:-:S02]  /*b7c0*/  ISETP.LT.AND P3, PT, R15, c[0x0][0x178], !P0 ;  /* 0x00005e000f007a0c */ /* 0x000fc40004761270 */
[----:B------:R-:W-:Y:S01]  /*b7d0*/  PRMT R12, R12, 0x7632, R12 ;  /* 0x000076320c0c7816 */ /* 0x000fe2000000000c */
[----:B------:R-:W-:Y:S01]  /*b7e0*/  IMAD.WIDE R10, R0, 0x2, R2 ;  /* 0x00000002000a7825 */ /* 0x000fe200078e0202 */
[----:B------:R0:W-:Y:S01]  /*b7f0*/  @P1 STG.E.U16 [R6.64], R22 ;  /* 0x0000001606001986 */ /* 0x0001e2000c101508 */
[----:B------:R-:W-:Y:S02]  /*b800*/  PRMT R14, R14, 0x7632, R14 ;  /* 0x000076320e0e7816 */ /* 0x000fe4000000000e */
[----:B------:R-:W-:Y:S01]  /*b810*/  IMAD.WIDE R8, R0, 0x2, R24 ;  /* 0x0000000200087825 */ /* 0x000fe200078e0218 */
[----:B------:R1:W-:Y:S01]  /*b820*/  @P4 STG.E.U16 [R10.64], R12 ;  /* 0x0000000c0a004986 */ /* 0x0003e2000c101508 */
[----:B------:R-:W-:-:S03]  /*b830*/  PRMT R20, R20, 0x7632, R20 ;  /* 0x0000763214147816 */ /* 0x000fc60000000014 */
[----:B------:R4:W-:Y:S04]  /*b840*/  @P5 STG.E.U16 [R8.64], R14 ;  /* 0x0000000e08005986 */ /* 0x0009e8000c101508 */
[----:B0-----:R-:W2:Y:S01]  /*b850*/  LDL.LU R7, [R1+0x738] ;  /* 0x0007380001077983 */ /* 0x001ea20000300800 */
[----:B-1----:R-:W-:-:S03]  /*b860*/  IMAD.WIDE R10, R0, 0x2, R26 ;  /* 0x00000002000a7825 */ /* 0x002fc600078e021a */
[----:B------:R0:W-:Y:S04]  /*b870*/  STL.64 [R1+0x730], R12 ;  /* 0x0007300c01007387 */ /* 0x0001e80000100a00 */
[----:B------:R1:W-:Y:S01]  /*b880*/  @P3 STG.E.U16 [R10.64], R20 ;  /* 0x000000140a003986 */ /* 0x0003e2000c101508 */
[----:B---3--:R-:W-:-:S04]  /*b890*/  IADD3 R6, R19, 0xa, RZ ;  /* 0x0000000a13067810 */ /* 0x008fc80007ffe0ff */
[----:B------:R-:W-:Y:S02]  /*b8a0*/  ISETP.GE.AND P3, PT, R6, c[0x0][0x17c], PT ;  /* 0x00005f0006007a0c */ /* 0x000fe40003f66270 */
[----:B------:R-:W3:Y:S01]  /*b8b0*/  LDL.LU R6, [R1+0x2c] ;  /* 0x00002c0001067983 */ /* 0x000ee20000300800 */
[----:B------:R-:W-:Y:S02]  /*b8c0*/  ISETP.LT.AND P0, PT, R18, c[0x0][0x178], !P0 ;  /* 0x00005e0012007a0c */ /* 0x000fe40004701270 */
[----:B------:R-:W-:Y:S02]  /*b8d0*/  ISETP.LT.AND P5, PT, R13, c[0x0][0x178], !P6 ;  /* 0x00005e000d007a0c */ /* 0x000fe400077a1270 */
[C---:B------:R-:W-:Y:S02]  /*b8e0*/  IADD3 R4, R0.reuse, c[0x0][0x198], RZ ;  /* 0x0000660000047a10 */ /* 0x040fe40007ffe0ff */
[----:B------:R-:W-:Y:S01]  /*b8f0*/  ISETP.LT.AND P1, PT, R23, c[0x0][0x178], !P6 ;  /* 0x00005e0017007a0c */ /* 0x000fe20007721270 */
[----:B----4-:R-:W-:Y:S01]  /*b900*/  IMAD.WIDE R8, R0, 0x2, R28 ;  /* 0x0000000200087825 */ /* 0x010fe200078e021c */
[----:B------:R-:W-:-:S03]  /*b910*/  PRMT R22, R22, 0x7632, R22 ;  /* 0x0000763216167816 */ /* 0x000fc60000000016 */
[C---:B0-----:R-:W-:Y:S01]  /*b920*/  IMAD.WIDE R12, R4.reuse, 0x2, R2 ;  /* 0x00000002040c7825 */ /* 0x041fe200078e0202 */
[----:B------:R-:W-:Y:S01]  /*b930*/  ISETP.LT.AND P4, PT, R15, c[0x0][0x178], !P6 ;  /* 0x00005e000f007a0c */ /* 0x000fe20007781270 */
[----:B------:R0:W-:Y:S04]  /*b940*/  @P0 STG.E.U16 [R8.64], R22 ;  /* 0x0000001608000986 */ /* 0x0001e8000c101508 */
[----:B--2---:R2:W-:Y:S01]  /*b950*/  @P5 STG.E.U16 [R12.64], R17 ;  /* 0x000000110c005986 */ /* 0x0045e2000c101508 */
[----:B-1----:R-:W-:-:S04]  /*b960*/  IMAD.WIDE R10, R4, 0x2, R26 ;  /* 0x00000002040a7825 */ /* 0x002fc800078e021a */
[----:B0-----:R-:W-:Y:S01]  /*b970*/  IMAD.WIDE R8, R4, 0x2, R24 ;  /* 0x0000000204087825 */ /* 0x001fe200078e0218 */
[----:B--2---:R-:W2:Y:S04]  /*b980*/  LDL.LU.64 R12, [R1+0x730] ;  /* 0x00073000010c7983 */ /* 0x004ea80000300a00 */
[----:B---3--:R0:W-:Y:S04]  /*b990*/  @P1 STG.E.U16 [R8.64], R6 ;  /* 0x0000000608001986 */ /* 0x0081e8000c101508 */
[----:B------:R1:W-:Y:S04]  /*b9a0*/  @P4 STG.E.U16 [R10.64], R5 ;  /* 0x000000050a004986 */ /* 0x0003e8000c101508 */
[----:B0-----:R-:W3:Y:S04]  /*b9b0*/  LDL.LU.64 R8, [R1+0x728] ;  /* 0x0007280001087983 */ /* 0x001ee80000300a00 */
[----:B-1----:R-:W4:Y:S01]  /*b9c0*/  LDL.LU.64 R10, [R1+0x720] ;  /* 0x00072000010a7983 */ /* 0x002f220000300a00 */
[----:B------:R-:W-:-:S02]  /*b9d0*/  ISETP.LT.AND P6, PT, R18, c[0x0][0x178], !P6 ;  /* 0x00005e0012007a0c */ /* 0x000fc400077c1270 */
[----:B------:R-:W-:Y:S01]  /*b9e0*/  IADD3 R0, R19, 0xb, RZ ;  /* 0x0000000b13007810 */ /* 0x000fe20007ffe0ff */
[----:B------:R-:W4:Y:S01]  /*b9f0*/  LDL.LU R20, [R1+0x1c] ;  /* 0x00001c0001147983 */ /* 0x000f220000300800 */
[----:B------:R-:W-:Y:S02]  /*ba00*/  ISETP.LT.AND P1, PT, R23, c[0x0][0x178], !P2 ;  /* 0x00005e0017007a0c */ /* 0x000fe40005721270 */
[----:B------:R-:W-:Y:S02]  /*ba10*/  ISETP.GE.AND P0, PT, R0, c[0x0][0x17c], PT ;  /* 0x00005f0000007a0c */ /* 0x000fe40003f06270 */
[C---:B------:R-:W-:Y:S02]  /*ba20*/  IADD3 R0, R4.reuse, c[0x0][0x198], RZ ;  /* 0x0000660004007a10 */ /* 0x040fe40007ffe0ff */
[----:B--2---:R-:W-:Y:S01]  /*ba30*/  PRMT R12, R17, 0x7632, R12 ;  /* 0x00007632110c7816 */ /* 0x004fe2000000000c */
[----:B------:R-:W-:Y:S01]  /*ba40*/  IMAD.WIDE R16, R4, 0x2, R28 ;  /* 0x0000000204107825 */ /* 0x000fe200078e021c */
[----:B------:R-:W-:-:S02]  /*ba50*/  ISETP.LT.AND P5, PT, R13, c[0x0][0x178], !P2 ;  /* 0x00005e000d007a0c */ /* 0x000fc400057a1270 */
[----:B------:R-:W-:Y:S01]  /*ba60*/  ISETP.LT.AND P4, PT, R15, c[0x0][0x178], !P2 ;  /* 0x00005e000f007a0c */ /* 0x000fe20005781270 */
[----:B------:R-:W-:Y:S01]  /*ba70*/  IMAD.MOV.U32 R4, RZ, RZ, R16 ;  /* 0x000000ffff047224 */ /* 0x000fe200078e0010 */
[----:B------:R-:W-:Y:S02]  /*ba80*/  PRMT R14, R7, 0x7632, R14 ;  /* 0x00007632070e7816 */ /* 0x000fe4000000000e */
[----:B---3--:R-:W-:Y:S01]  /*ba90*/  PRMT R8, R5, 0x7632, R8 ;  /* 0x0000763205087816 */ /* 0x008fe20000000008 */
[----:B------:R-:W-:Y:S02]  /*baa0*/  IMAD.MOV.U32 R5, RZ, RZ, R17 ;  /* 0x000000ffff057224 */ /* 0x000fe400078e0011 */
[----:B------:R-:W-:Y:S01]  /*bab0*/  IMAD.WIDE R16, R0, 0x2, R2 ;  /* 0x0000000200107825 */ /* 0x000fe200078e0202 */
[----:B----4-:R-:W-:Y:S02]  /*bac0*/  PRMT R10, R6, 0x7632, R10 ;  /* 0x00007632060a7816 */ /* 0x010fe4000000000a */
[----:B------:R0:W-:Y:S04]  /*bad0*/  @P6 STG.E.U16 [R4.64], R7 ;  /* 0x0000000704006986 */ /* 0x0001e8000c101508 */
[----:B------:R1:W-:Y:S01]  /*bae0*/  @P5 STG.E.U16 [R16.64], R12 ;  /* 0x0000000c10005986 */ /* 0x0003e2000c101508 */
[----:B0-----:R-:W-:-:S04]  /*baf0*/  IMAD.WIDE R6, R0, 0x2, R24 ;  /* 0x0000000200067825 */ /* 0x001fc800078e0218 */
[C---:B------:R-:W-:Y:S01]  /*bb00*/  IMAD.WIDE R4, R0.reuse, 0x2, R26 ;  /* 0x0000000200047825 */ /* 0x040fe200078e021a */
[----:B------:R0:W-:Y:S04]  /*bb10*/  @P1 STG.E.U16 [R6.64], R10 ;  /* 0x0000000a06001986 */ /* 0x0001e8000c101508 */
[----:B-1----:R-:W2:Y:S04]  /*bb20*/  LDL.LU.64 R16, [R1+0x718] ;  /* 0x0007180001107983 */ /* 0x002ea80000300a00 */
[----:B------:R1:W-:Y:S04]  /*bb30*/  @P4 STG.E.U16 [R4.64], R8 ;  /* 0x0000000804004986 */ /* 0x0003e8000c101508 */
[----:B------:R-:W3:Y:S01]  /*bb40*/  LDL.LU R22, [R1+0x44] ;  /* 0x0000440001167983 */ /* 0x000ee20000300800 */
[C---:B0-----:R-:W-:Y:S01]  /*bb50*/  IMAD.WIDE R6, R0.reuse, 0x2, R28 ;  /* 0x0000000200067825 */ /* 0x041fe200078e021c */
[----:B-1----:R-:W-:-:S02]  /*bb60*/  IADD3 R8, R0, c[0x0][0x198], RZ ;  /* 0x0000660000087a10 */ /* 0x002fc40007ffe0ff */
[----:B------:R-:W4:Y:S01]  /*bb70*/  LDL.LU R0, [R1+0x14] ;  /* 0x0000140001007983 */ /* 0x000f220000300800 */
[----:B------:R-:W-:Y:S02]  /*bb80*/  ISETP.LT.AND P2, PT, R18, c[0x0][0x178], !P2 ;  /* 0x00005e0012007a0c */ /* 0x000fe40005741270 */
[----:B------:R-:W-:Y:S02]  /*bb90*/  ISETP.LT.AND P6, PT, R13, c[0x0][0x178], !P3 ;  /* 0x00005e000d007a0c */ /* 0x000fe40005fc1270 */
[----:B------:R-:W-:Y:S02]  /*bba0*/  ISETP.LT.AND P4, PT, R23, c[0x0][0x178], !P3 ;  /* 0x00005e0017007a0c */ /* 0x000fe40005f81270 */
[----:B------:R-:W-:Y:S01]  /*bbb0*/  ISETP.LT.AND P5, PT, R15, c[0x0][0x178], !P3 ;  /* 0x00005e000f007a0c */ /* 0x000fe20005fa1270 */
[----:B------:R-:W-:Y:S01]  /*bbc0*/  IMAD.WIDE R4, R8, 0x2, R2 ;  /* 0x0000000208047825 */ /* 0x000fe200078e0202 */
[----:B------:R-:W-:Y:S02]  /*bbd0*/  ISETP.LT.AND P3, PT, R18, c[0x0][0x178], !P3 ;  /* 0x00005e0012007a0c */ /* 0x000fe40005f61270 */
[----:B------:R-:W-:-:S03]  /*bbe0*/  IADD3 R12, R19, 0xd, RZ ;  /* 0x0000000d130c7810 */ /* 0x000fc60007ffe0ff */
[----:B------:R0:W-:Y:S01]  /*bbf0*/  @P2 STG.E.U16 [R6.64], R14 ;  /* 0x0000000e06002986 */ /* 0x0001e2000c101508 */
[----:B------:R-:W-:Y:S02]  /*bc00*/  ISETP.GE.AND P2, PT, R12, c[0x0][0x17c], PT ;  /* 0x00005f000c007a0c */ /* 0x000fe40003f46270 */
[----:B------:R-:W-:Y:S02]  /*bc10*/  PRMT R12, R9, 0x7632, R12 ;  /* 0x00007632090c7816 */ /* 0x000fe4000000000c */
[----:B------:R-:W-:Y:S01]  /*bc20*/  IADD3 R10, R19, 0xc, RZ ;  /* 0x0000000c130a7810 */ /* 0x000fe20007ffe0ff */
[----:B0-----:R-:W-:-:S03]  /*bc30*/  IMAD.WIDE R6, R8, 0x2, R24 ;  /* 0x0000000208067825 */ /* 0x001fc600078e0218 */
[----:B------:R-:W-:Y:S02]  /*bc40*/  ISETP.GE.AND P1, PT, R10, c[0x0][0x17c], PT ;  /* 0x00005f000a007a0c */ /* 0x000fe40003f26270 */
[----:B------:R-:W-:Y:S02]  /*bc50*/  PRMT R10, R11, 0x7632, R10 ;  /* 0x000076320b0a7816 */ /* 0x000fe4000000000a */
[----:B--2---:R-:W-:Y:S01]  /*bc60*/  PRMT R16, R20, 0x7632, R16 ;  /* 0x0000763214107816 */ /* 0x004fe20000000010 */
[----:B----4-:R0:W-:Y:S01]  /*bc70*/  @P6 STG.E.U16 [R4.64], R0 ;  /* 0x0000000004006986 */ /* 0x0101e2000c101508 */
[----:B------:R-:W-:-:S03]  /*bc80*/  PRMT R14, R0, 0x7632, R14 ;  /* 0x00007632000e7816 */ /* 0x000fc6000000000e */
[----:B------:R1:W-:Y:S01]  /*bc90*/  @P4 STG.E.U16 [R6.64], R20 ;  /* 0x0000001406004986 */ /* 0x0003e2000c101508 */
[C---:B0-----:R-:W-:Y:S01]  /*bca0*/  IMAD.WIDE R4, R8.reuse, 0x2, R26 ;  /* 0x0000000208047825 */ /* 0x041fe200078e021a */
[C---:B------:R-:W-:Y:S02]  /*bcb0*/  IADD3 R0, R8.reuse, c[0x0][0x198], RZ ;  /* 0x0000660008007a10 */ /* 0x040fe40007ffe0ff */
[----:B-1----:R-:W2:Y:S04]  /*bcc0*/  LDL.LU R20, [R1+0x4c] ;  /* 0x00004c0001147983 */ /* 0x002ea80000300800 */
[----:B------:R0:W-:Y:S02]  /*bcd0*/  @P5 STG.E.U16 [R4.64], R9 ;  /* 0x0000000904005986 */ /* 0x0001e4000c101508 */
[----:B0-----:R-:W-:-:S05]  /*bce0*/  IMAD.WIDE R8, R8, 0x2, R28 ;  /* 0x0000000208087825 */ /* 0x001fca00078e021c */
[----:B------:R0:W-:Y:S02]  /*bcf0*/  @P3 STG.E.U16 [R8.64], R11 ;  /* 0x0000000b08003986 */ /* 0x0001e4000c101508 */
[----:B0-----:R-:W-:-:S04]  /*bd00*/  IADD3 R11, R19, 0xe, RZ ;  /* 0x0000000e130b7810 */ /* 0x001fc80007ffe0ff */
[----:B------:R-:W-:Y:S02]  /*bd10*/  ISETP.GE.AND P3, PT, R11, c[0x0][0x17c], PT ;  /* 0x00005f000b007a0c */ /* 0x000fe40003f66270 */
[----:B------:R-:W-:Y:S02]  /*bd20*/  IADD3 R11, R19, 0xf, RZ ;  /* 0x0000000f130b7810 */ /* 0x000fe40007ffe0ff */
[----:B------:R-:W4:Y:S01]  /*bd30*/  LDL.LU R19, [R1+0x710] ;  /* 0x0007100001137983 */ /* 0x000f220000300800 */
[----:B------:R-:W-:Y:S02]  /*bd40*/  ISETP.LT.AND P6, PT, R13, c[0x0][0x178], !P0 ;  /* 0x00005e000d007a0c */ /* 0x000fe400047c1270 */
[----:B------:R-:W-:Y:S01]  /*bd50*/  ISETP.LT.AND P5, PT, R23, c[0x0][0x178], !P0 ;  /* 0x00005e0017007a0c */ /* 0x000fe200047a1270 */
[----:B------:R-:W-:Y:S01]  /*bd60*/  IMAD.WIDE R4, R0, 0x2, R2 ;  /* 0x0000000200047825 */ /* 0x000fe200078e0202 */
[----:B------:R-:W-:Y:S02]  /*bd70*/  ISETP.LT.AND P4, PT, R15, c[0x0][0x178], !P0 ;  /* 0x00005e000f007a0c */ /* 0x000fe40004781270 */
[----:B------:R-:W-:Y:S01]  /*bd80*/  ISETP.LT.AND P0, PT, R18, c[0x0][0x178], !P0 ;  /* 0x00005e0012007a0c */ /* 0x000fe20004701270 */
[----:B------:R-:W-:-:S06]  /*bd90*/  IMAD.WIDE R6, R0, 0x2, R26 ;  /* 0x0000000200067825 */ /* 0x000fcc00078e021a */
[----:B------:R0:W-:Y:S01]  /*bda0*/  @P6 STG.E.U16 [R4.64], R14 ;  /* 0x0000000e04006986 */ /* 0x0001e2000c101508 */
[----:B------:R-:W-:Y:S01]  /*bdb0*/  ISETP.LT.AND P6, PT, R13, c[0x0][0x178], !P1 ;  /* 0x00005e000d007a0c */ /* 0x000fe20004fc1270 */
[----:B------:R-:W-:-:S04]  /*bdc0*/  IMAD.WIDE R8, R0, 0x2, R28 ;  /* 0x0000000200087825 */ /* 0x000fc800078e021c */
[C---:B0-----:R-:W-:Y:S01]  /*bdd0*/  IMAD.WIDE R4, R0.reuse, 0x2, R24 ;  /* 0x0000000200047825 */ /* 0x041fe200078e0218 */
[----:B------:R-:W-:-:S04]  /*bde0*/  IADD3 R0, R0, c[0x0][0x198], RZ ;  /* 0x0000660000007a10 */ /* 0x000fc80007ffe0ff */
[----:B------:R0:W-:Y:S04]  /*bdf0*/  @P5 STG.E.U16 [R4.64], R16 ;  /* 0x0000001004005986 */ /* 0x0001e8000c101508 */
[----:B------:R1:W-:Y:S01]  /*be00*/  @P4 STG.E.U16 [R6.64], R12 ;  /* 0x0000000c06004986 */ /* 0x0003e2000c101508 */
[----:B------:R-:W-:-:S03]  /*be10*/  ISETP.LT.AND P4, PT, R15, c[0x0][0x178], !P1 ;  /* 0x00005e000f007a0c */ /* 0x000fc60004f81270 */
[----:B------:R1:W-:Y:S01]  /*be20*/  @P0 STG.E.U16 [R8.64], R10 ;  /* 0x0000000a08000986 */ /* 0x0003e2000c101508 */
[----:B------:R-:W-:Y:S02]  /*be30*/  ISETP.LT.AND P0, PT, R23, c[0x0][0x178], !P1 ;  /* 0x00005e0017007a0c */ /* 0x000fe40004f01270 */
[----:B------:R-:W-:Y:S01]  /*be40*/  ISETP.LT.AND P1, PT, R18, c[0x0][0x178], !P1 ;  /* 0x00005e0012007a0c */ /* 0x000fe20004f21270 */
[----:B0-----:R-:W-:-:S05]  /*be50*/  IMAD.WIDE R4, R0, 0x2, R2 ;  /* 0x0000000200047825 */ /* 0x001fca00078e0202 */
[----:B---3--:R0:W-:Y:S01]  /*be60*/  @P6 STG.E.U16 [R4.64], R22 ;  /* 0x0000001604006986 */ /* 0x0081e2000c101508 */
[----:B-1----:R-:W-:Y:S01]  /*be70*/  IMAD.WIDE R6, R0, 0x2, R26 ;  /* 0x0000000200067825 */ /* 0x002fe200078e021a */
[----:B------:R-:W-:-:S03]  /*be80*/  ISETP.GE.AND P6, PT, R11, c[0x0][0x17c], PT ;  /* 0x00005f000b007a0c */ /* 0x000fc60003fc6270 */
[----:B------:R-:W-:-:S04]  /*be90*/  IMAD.WIDE R8, R0, 0x2, R28 ;  /* 0x0000000200087825 */ /* 0x000fc800078e021c */
[----:B0-----:R-:W-:Y:S01]  /*bea0*/  IMAD.WIDE R4, R0, 0x2, R24 ;  /* 0x0000000200047825 */ /* 0x001fe200078e0218 */
[----:B------:R-:W-:-:S04]  /*beb0*/  ISETP.LT.AND P5, PT, R13, c[0x0][0x178], !P2 ;  /* 0x00005e000d007a0c */ /* 0x000fc800057a1270 */
[----:B--2---:R-:W-:Y:S04]  /*bec0*/  @P0 STG.E.U16 [R4.64], R20 ;  /* 0x0000001404000986 */ /* 0x004fe8000c101508 */
[----:B------:R0:W-:Y:S01]  /*bed0*/  @P4 STG.E.U16 [R6.64], R17 ;  /* 0x0000001106004986 */ /* 0x0001e2000c101508 */
[----:B------:R-:W-:-:S03]  /*bee0*/  ISETP.LT.AND P4, PT, R13, c[0x0][0x178], !P6 ;  /* 0x00005e000d007a0c */ /* 0x000fc60007781270 */
[----:B----4-:R1:W-:Y:S01]  /*bef0*/  @P1 STG.E.U16 [R8.64], R19 ;  /* 0x0000001308001986 */ /* 0x0103e2000c101508 */
[----:B------:R-:W-:-:S03]  /*bf00*/  ISETP.LT.AND P1, PT, R13, c[0x0][0x178], !P3 ;  /* 0x00005e000d007a0c */ /* 0x000fc60005f21270 */
[----:B------:R-:W2:Y:S01]  /*bf10*/  LDL.LU R13, [R1+0x70c] ;  /* 0x00070c00010d7983 */ /* 0x000ea20000300800 */
[----:B------:R-:W-:Y:S02]  /*bf20*/  IADD3 R12, R0, c[0x0][0x198], RZ ;  /* 0x00006600000c7a10 */ /* 0x000fe40007ffe0ff */
[----:B------:R-:W-:-:S03]  /*bf30*/  PRMT R14, R22, 0x7632, R14 ;  /* 0x00007632160e7816 */ /* 0x000fc6000000000e */
[----:B------:R-:W-:Y:S01]  /*bf40*/  IMAD.WIDE R10, R12, 0x2, R2 ;  /* 0x000000020c0a7825 */ /* 0x000fe200078e0202 */
[----:B------:R-:W-:-:S04]  /*bf50*/  ISETP.LT.AND P0, PT, R23, c[0x0][0x178], !P2 ;  /* 0x00005e0017007a0c */ /* 0x000fc80005701270 */
[----:B------:R3:W-:Y:S01]  /*bf60*/  @P5 STG.E.U16 [R10.64], R14 ;  /* 0x0000000e0a005986 */ /* 0x0007e2000c101508 */
[----:B------:R-:W-:Y:S02]  /*bf70*/  ISETP.LT.AND P5, PT, R15, c[0x0][0x178], !P2 ;  /* 0x00005e000f007a0c */ /* 0x000fe400057a1270 */
[----:B------:R-:W-:Y:S02]  /*bf80*/  ISETP.LT.AND P2, PT, R18, c[0x0][0x178], !P2 ;  /* 0x00005e0012007a0c */ /* 0x000fe40005741270 */
[----:B------:R-:W-:Y:S02]  /*bf90*/  PRMT R16, R17, 0x7632, R16 ;  /* 0x0000763211107816 */ /* 0x000fe40000000010 */
[C---:B0-----:R-:W-:Y:S01]  /*bfa0*/  IADD3 R17, R12.reuse, c[0x0][0x198], RZ ;  /* 0x000066000c117a10 */ /* 0x041fe20007ffe0ff */
[----:B------:R-:W-:Y:S01]  /*bfb0*/  IMAD.WIDE R4, R12, 0x2, R24 ;  /* 0x000000020c047825 */ /* 0x000fe200078e0218 */
[----:B------:R-:W-:Y:S02]  /*bfc0*/  PRMT R0, R20, 0x7632, R0 ;  /* 0x0000763214007816 */ /* 0x000fe40000000000 */
[----:B-1----:R-:W-:Y:S01]  /*bfd0*/  PRMT R19, R19, 0x7632, R19 ;  /* 0x0000763213137816 */ /* 0x002fe20000000013 */
[----:B------:R-:W-:-:S04]  /*bfe0*/  IMAD.WIDE R6, R12, 0x2, R26 ;  /* 0x000000020c067825 */ /* 0x000fc800078e021a */
[----:B------:R-:W-:Y:S01]  /*bff0*/  IMAD.WIDE R8, R12, 0x2, R28 ;  /* 0x000000020c087825 */ /* 0x000fe200078e021c */
[----:B------:R0:W-:Y:S03]  /*c000*/  @P0 STG.E.U16 [R4.64], R0 ;  /* 0x0000000004000986 */ /* 0x0001e6000c101508 */
[----:B---3--:R-:W-:Y:S01]  /*c010*/  IMAD.WIDE R10, R17, 0x2, R2 ;  /* 0x00000002110a7825 */ /* 0x008fe200078e0202 */
[----:B------:R-:W-:Y:S01]  /*c020*/  @P5 STG.E.U16 [R6.64], R16 ;  /* 0x0000001006005986 */ /* 0x000fe2000c101508 */
[C---:B------:R-:W-:Y:S02]  /*c030*/  ISETP.LT.AND P0, PT, R23.reuse, c[0x0][0x178], !P3 ;  /* 0x00005e0017007a0c */ /* 0x040fe40005f01270 */
[----:B------:R-:W-:Y:S01]  /*c040*/  ISETP.LT.AND P5, PT, R23, c[0x0][0x178], !P6 ;  /* 0x00005e0017007a0c */ /* 0x000fe200077a1270 */
[----:B------:R1:W-:Y:S01]  /*c050*/  @P2 STG.E.U16 [R8.64], R19 ;  /* 0x0000001308002986 */ /* 0x0003e2000c101508 */
[----:B------:R-:W-:-:S03]  /*c060*/  ISETP.LT.AND P2, PT, R15, c[0x0][0x178], !P3 ;  /* 0x00005e000f007a0c */ /* 0x000fc60005f41270 */
[----:B------:R-:W3:Y:S04]  /*c070*/  LDL.LU R23, [R1+0x708] ;  /* 0x0007080001177983 */ /* 0x000ee80000300800 */
[----:B--2---:R2:W-:Y:S01]  /*c080*/  @P1 STG.E.U16 [R10.64], R13 ;  /* 0x0000000d0a001986 */ /* 0x0045e2000c101508 */
[----:B------:R-:W-:-:S03]  /*c090*/  ISETP.LT.AND P1, PT, R15, c[0x0][0x178], !P6 ;  /* 0x00005e000f007a0c */ /* 0x000fc60007721270 */
[----:B------:R-:W4:Y:S01]  /*c0a0*/  LDL.LU R15, [R1+0x704] ;  /* 0x00070400010f7983 */ /* 0x000f220000300800 */
[C---:B------:R-:W-:Y:S02]  /*c0b0*/  ISETP.LT.AND P3, PT, R18.reuse, c[0x0][0x178], !P3 ;  /* 0x00005e0012007a0c */ /* 0x040fe40005f61270 */
[C---:B0-----:R-:W-:Y:S02]  /*c0c0*/  IADD3 R0, R17.reuse, c[0x0][0x198], RZ ;  /* 0x0000660011007a10 */ /* 0x041fe40007ffe0ff */
[----:B------:R-:W-:Y:S01]  /*c0d0*/  ISETP.LT.AND P6, PT, R18, c[0x0][0x178], !P6 ;  /* 0x00005e0012007a0c */ /* 0x000fe200077c1270 */
[----:B-1----:R-:W-:Y:S01]  /*c0e0*/  IMAD.WIDE R18, R17, 0x2, R24 ;  /* 0x0000000211127825 */ /* 0x002fe200078e0218 */
[----:B--2---:R-:W-:-:S03]  /*c0f0*/  PRMT R13, R13, 0x7632, R13 ;  /* 0x000076320d0d7816 */ /* 0x004fc6000000000d */
[----:B------:R-:W-:-:S04]  /*c100*/  IMAD.WIDE R4, R17, 0x2, R26 ;  /* 0x0000000211047825 */ /* 0x000fc800078e021a */
[----:B------:R-:W-:-:S04]  /*c110*/  IMAD.WIDE R6, R17, 0x2, R28 ;  /* 0x0000000211067825 */ /* 0x000fc800078e021c */
[----:B------:R-:W-:-:S04]  /*c120*/  IMAD.WIDE R2, R0, 0x2, R2 ;  /* 0x0000000200027825 */ /* 0x000fc800078e0202 */
[----:B------:R-:W-:-:S04]  /*c130*/  IMAD.WIDE R24, R0, 0x2, R24 ;  /* 0x0000000200187825 */ /* 0x000fc800078e0218 */
[----:B------:R-:W-:-:S04]  /*c140*/  IMAD.WIDE R26, R0, 0x2, R26 ;  /* 0x00000002001a7825 */ /* 0x000fc800078e021a */
[----:B------:R-:W-:Y:S01]  /*c150*/  IMAD.WIDE R28, R0, 0x2, R28 ;  /* 0x00000002001c7825 */ /* 0x000fe200078e021c */
[----:B------:R-:W-:Y:S02]  /*c160*/  PRMT R0, R21, 0x7632, R0 ;  /* 0x0000763215007816 */ /* 0x000fe40000000000 */
[----:B----4-:R-:W-:Y:S01]  /*c170*/  PRMT R12, R15, 0x7632, R12 ;  /* 0x000076320f0c7816 */ /* 0x010fe2000000000c */
[----:B------:R0:W-:Y:S04]  /*c180*/  @P0 STG.E.U16 [R18.64], R15 ;  /* 0x0000000f12000986 */ /* 0x0001e8000c101508 */
[----:B------:R0:W-:Y:S04]  /*c190*/  @P2 STG.E.U16 [R4.64], R21 ;  /* 0x0000001504002986 */ /* 0x0001e8000c101508 */
[----:B---3--:R0:W-:Y:S04]  /*c1a0*/  @P3 STG.E.U16 [R6.64], R23 ;  /* 0x0000001706003986 */ /* 0x0081e8000c101508 */
[----:B------:R0:W-:Y:S04]  /*c1b0*/  @P4 STG.E.U16 [R2.64], R13 ;  /* 0x0000000d02004986 */ /* 0x0001e8000c101508 */
[----:B------:R0:W-:Y:S04]  /*c1c0*/  @P5 STG.E.U16 [R24.64], R12 ;  /* 0x0000000c18005986 */ /* 0x0001e8000c101508 */
[----:B------:R0:W-:Y:S01]  /*c1d0*/  @P1 STG.E.U16 [R26.64], R0 ;  /* 0x000000001a001986 */ /* 0x0001e2000c101508 */
[----:B------:R-:W-:Y:S05]  /*c1e0*/  @!P6 EXIT ;  /* 0x000000000000e94d */ /* 0x000fea0003800000 */
[----:B------:R-:W-:-:S05]  /*c1f0*/  PRMT R14, R23, 0x7632, R14 ;  /* 0x00007632170e7816 */ /* 0x000fca000000000e */
[----:B------:R-:W-:Y:S01]  /*c200*/  STG.E.U16 [R28.64], R14 ;  /* 0x0000000e1c007986 */ /* 0x000fe2000c101508 */
[----:B------:R-:W-:Y:S05]  /*c210*/  EXIT ;  /* 0x000000000000794d */ /* 0x000fea0003800000 */
.L_x_3:
[----:B------:R-:W-:-:S00]  /*c220*/  BRA `(.L_x_3) ;  /* 0xfffffff000007947 */ /* 0x000fc0000383ffff */
[----:B------:R-:W-:-:S00]  /*c230*/  NOP ;  /* 0x0000000000007918 */ /* 0x000fc00000000000 */
        /* <DEDUP_REMOVED lines=12> */
.L_x_4:


//--------------------- .nv.shared.matmul_kernel  --------------------------
	.section	.nv.shared.matmul_kernel,"aw",@nobits
	.sectionflags	@""
	.align	16
